//
// Generated by NVIDIA NVVM Compiler
//
// Compiler Build ID: CL-36424714
// Cuda compilation tools, release 13.0, V13.0.88
// Based on NVVM 20.0.0
//

.version 9.0
.target sm_100
.address_size 64

	// .globl	_Z15reductionKernelPKfPfi
.extern .shared .align 16 .b8 sdata[];
.global .align 4 .b8 __cudart_i2opi_f[24] = {65, 144, 67, 60, 153, 149, 98, 219, 192, 221, 52, 245, 209, 87, 39, 252, 41, 21, 68, 78, 110, 131, 249, 162};

.visible .entry _Z15reductionKernelPKfPfi(
	.param .u64 .ptr .align 1 _Z15reductionKernelPKfPfi_param_0,
	.param .u64 .ptr .align 1 _Z15reductionKernelPKfPfi_param_1,
	.param .u32 _Z15reductionKernelPKfPfi_param_2
)
{
	.reg .pred 	%p<6>;
	.reg .b32 	%r<14>;
	.reg .b32 	%f<9>;
	.reg .b64 	%rd<9>;

	ld.param.u64 	%rd1, [_Z15reductionKernelPKfPfi_param_0];
	ld.param.u64 	%rd2, [_Z15reductionKernelPKfPfi_param_1];
	ld.param.u32 	%r8, [_Z15reductionKernelPKfPfi_param_2];
	mov.u32 	%r1, %tid.x;
	mov.u32 	%r2, %ctaid.x;
	mov.u32 	%r13, %ntid.x;
	mad.lo.s32 	%r4, %r2, %r13, %r1;
	setp.ge.s32 	%p1, %r4, %r8;
	mov.f32 	%f8, 0f00000000;
	@%p1 bra 	$L__BB0_2;
	cvta.to.global.u64 	%rd3, %rd1;
	mul.wide.s32 	%rd4, %r4, 4;
	add.s64 	%rd5, %rd3, %rd4;
	ld.global.f32 	%f8, [%rd5];
$L__BB0_2:
	shl.b32 	%r9, %r1, 2;
	mov.u32 	%r10, sdata;
	add.s32 	%r5, %r10, %r9;
	st.shared.f32 	[%r5], %f8;
	bar.sync 	0;
	setp.lt.u32 	%p2, %r13, 2;
	@%p2 bra 	$L__BB0_6;
$L__BB0_3:
	shr.u32 	%r7, %r13, 1;
	setp.ge.u32 	%p3, %r1, %r7;
	@%p3 bra 	$L__BB0_5;
	shl.b32 	%r11, %r7, 2;
	add.s32 	%r12, %r5, %r11;
	ld.shared.f32 	%f4, [%r12];
	ld.shared.f32 	%f5, [%r5];
	add.f32 	%f6, %f4, %f5;
	st.shared.f32 	[%r5], %f6;
$L__BB0_5:
	bar.sync 	0;
	setp.gt.u32 	%p4, %r13, 3;
	mov.u32 	%r13, %r7;
	@%p4 bra 	$L__BB0_3;
$L__BB0_6:
	setp.ne.s32 	%p5, %r1, 0;
	@%p5 bra 	$L__BB0_8;
	ld.shared.f32 	%f7, [sdata];
	cvta.to.global.u64 	%rd6, %rd2;
	mul.wide.u32 	%rd7, %r2, 4;
	add.s64 	%rd8, %rd6, %rd7;
	st.global.f32 	[%rd8], %f7;
$L__BB0_8:
	ret;

}
	// .globl	_Z14warpOperationsPfi
.visible .entry _Z14warpOperationsPfi(
	.param .u64 .ptr .align 1 _Z14warpOperationsPfi_param_0,
	.param .u32 _Z14warpOperationsPfi_param_1
)
{
	.reg .pred 	%p<3>;
	.reg .b32 	%r<7>;
	.reg .b32 	%f<4>;
	.reg .b64 	%rd<5>;

	ld.param.u64 	%rd1, [_Z14warpOperationsPfi_param_0];
	ld.param.u32 	%r3, [_Z14warpOperationsPfi_param_1];
	mov.u32 	%r4, %ctaid.x;
	mov.u32 	%r5, %ntid.x;
	mov.u32 	%r1, %tid.x;
	mad.lo.s32 	%r2, %r4, %r5, %r1;
	setp.ge.s32 	%p1, %r2, %r3;
	@%p1 bra 	$L__BB1_2;
	cvta.to.global.u64 	%rd2, %rd1;
	mul.wide.s32 	%rd3, %r2, 4;
	add.s64 	%rd4, %rd2, %rd3;
	ld.global.f32 	%f1, [%rd4];
	and.b32  	%r6, %r1, 31;
	setp.eq.s32 	%p2, %r6, 0;
	add.f32 	%f2, %f1, %f1;
	selp.f32 	%f3, %f2, %f1, %p2;
	st.global.f32 	[%rd4], %f3;
$L__BB1_2:
	ret;

}
	// .globl	_Z14mathOperationsPfi
.visible .entry _Z14mathOperationsPfi(
	.param .u64 .ptr .align 1 _Z14mathOperationsPfi_param_0,
	.param .u32 _Z14mathOperationsPfi_param_1
)
{
	.local .align 4 .b8 	__local_depot2[28];
	.reg .b64 	%SP;
	.reg .b64 	%SPL;
	.reg .pred 	%p<31>;
	.reg .b32 	%r<101>;
	.reg .b32 	%f<156>;
	.reg .b64 	%rd<43>;
	.reg .b64 	%fd<5>;

	mov.u64 	%SPL, __local_depot2;
	ld.param.u64 	%rd17, [_Z14mathOperationsPfi_param_0];
	ld.param.u32 	%r29, [_Z14mathOperationsPfi_param_1];
	add.u64 	%rd1, %SPL, 0;
	mov.u32 	%r30, %ctaid.x;
	mov.u32 	%r31, %ntid.x;
	mov.u32 	%r32, %tid.x;
	mad.lo.s32 	%r1, %r30, %r31, %r32;
	setp.ge.s32 	%p1, %r1, %r29;
	@%p1 bra 	$L__BB2_25;
	cvta.to.global.u64 	%rd19, %rd17;
	mul.wide.s32 	%rd20, %r1, 4;
	add.s64 	%rd2, %rd19, %rd20;
	ld.global.f32 	%f1, [%rd2];
	mul.f32 	%f17, %f1, 0f3F22F983;
	cvt.rni.s32.f32 	%r100, %f17;
	cvt.rn.f32.s32 	%f18, %r100;
	fma.rn.f32 	%f19, %f18, 0fBFC90FDA, %f1;
	fma.rn.f32 	%f20, %f18, 0fB3A22168, %f19;
	fma.rn.f32 	%f154, %f18, 0fA7C234C5, %f20;
	abs.f32 	%f3, %f1;
	setp.ltu.f32 	%p2, %f3, 0f47CE4780;
	mov.u32 	%r96, %r100;
	mov.f32 	%f153, %f154;
	@%p2 bra 	$L__BB2_9;
	setp.neu.f32 	%p3, %f3, 0f7F800000;
	@%p3 bra 	$L__BB2_4;
	mov.f32 	%f23, 0f00000000;
	mul.rn.f32 	%f153, %f1, %f23;
	mov.b32 	%r96, 0;
	bra.uni 	$L__BB2_9;
$L__BB2_4:
	mov.b32 	%r3, %f1;
	shl.b32 	%r34, %r3, 8;
	or.b32  	%r4, %r34, -2147483648;
	mov.b64 	%rd39, 0;
	mov.b32 	%r93, 0;
	mov.u64 	%rd37, __cudart_i2opi_f;
	mov.u64 	%rd38, %rd1;
$L__BB2_5:
	.pragma "nounroll";
	ld.global.nc.u32 	%r35, [%rd37];
	mad.wide.u32 	%rd23, %r35, %r4, %rd39;
	shr.u64 	%rd39, %rd23, 32;
	st.local.u32 	[%rd38], %rd23;
	add.s32 	%r93, %r93, 1;
	add.s64 	%rd38, %rd38, 4;
	add.s64 	%rd37, %rd37, 4;
	setp.ne.s32 	%p4, %r93, 6;
	@%p4 bra 	$L__BB2_5;
	shr.u32 	%r36, %r3, 23;
	st.local.u32 	[%rd1+24], %rd39;
	and.b32  	%r7, %r36, 31;
	and.b32  	%r37, %r36, 224;
	add.s32 	%r38, %r37, -128;
	shr.u32 	%r39, %r38, 5;
	mul.wide.u32 	%rd24, %r39, 4;
	sub.s64 	%rd9, %rd1, %rd24;
	ld.local.u32 	%r94, [%rd9+24];
	ld.local.u32 	%r95, [%rd9+20];
	setp.eq.s32 	%p5, %r7, 0;
	@%p5 bra 	$L__BB2_8;
	shf.l.wrap.b32 	%r94, %r95, %r94, %r7;
	ld.local.u32 	%r40, [%rd9+16];
	shf.l.wrap.b32 	%r95, %r40, %r95, %r7;
$L__BB2_8:
	shr.u32 	%r41, %r94, 30;
	shf.l.wrap.b32 	%r42, %r95, %r94, 2;
	shl.b32 	%r43, %r95, 2;
	shr.u32 	%r44, %r42, 31;
	add.s32 	%r45, %r44, %r41;
	neg.s32 	%r46, %r45;
	setp.lt.s32 	%p6, %r3, 0;
	selp.b32 	%r96, %r46, %r45, %p6;
	xor.b32  	%r47, %r42, %r3;
	shr.s32 	%r48, %r42, 31;
	xor.b32  	%r49, %r48, %r42;
	xor.b32  	%r50, %r48, %r43;
	cvt.u64.u32 	%rd25, %r49;
	shl.b64 	%rd26, %rd25, 32;
	cvt.u64.u32 	%rd27, %r50;
	or.b64  	%rd28, %rd26, %rd27;
	cvt.rn.f64.s64 	%fd1, %rd28;
	mul.f64 	%fd2, %fd1, 0d3BF921FB54442D19;
	cvt.rn.f32.f64 	%f21, %fd2;
	neg.f32 	%f22, %f21;
	setp.lt.s32 	%p7, %r47, 0;
	selp.f32 	%f153, %f22, %f21, %p7;
$L__BB2_9:
	setp.ltu.f32 	%p8, %f3, 0f47CE4780;
	mul.rn.f32 	%f24, %f153, %f153;
	and.b32  	%r52, %r96, 1;
	setp.eq.b32 	%p9, %r52, 1;
	selp.f32 	%f25, 0f3F800000, %f153, %p9;
	fma.rn.f32 	%f26, %f24, %f25, 0f00000000;
	fma.rn.f32 	%f27, %f24, 0f37CBAC00, 0fBAB607ED;
	selp.f32 	%f28, %f27, 0fB94D4153, %p9;
	selp.f32 	%f29, 0f3D2AAABB, 0f3C0885E4, %p9;
	fma.rn.f32 	%f30, %f28, %f24, %f29;
	selp.f32 	%f31, 0fBEFFFFFF, 0fBE2AAAA8, %p9;
	fma.rn.f32 	%f32, %f30, %f24, %f31;
	fma.rn.f32 	%f33, %f32, %f26, %f25;
	and.b32  	%r53, %r96, 2;
	setp.eq.s32 	%p10, %r53, 0;
	mov.f32 	%f34, 0f00000000;
	sub.f32 	%f35, %f34, %f33;
	selp.f32 	%f7, %f33, %f35, %p10;
	@%p8 bra 	$L__BB2_17;
	setp.neu.f32 	%p11, %f3, 0f7F800000;
	@%p11 bra 	$L__BB2_12;
	mov.f32 	%f38, 0f00000000;
	mul.rn.f32 	%f154, %f1, %f38;
	mov.b32 	%r100, 0;
	bra.uni 	$L__BB2_17;
$L__BB2_12:
	mov.b32 	%r16, %f1;
	shl.b32 	%r55, %r16, 8;
	or.b32  	%r17, %r55, -2147483648;
	mov.b64 	%rd42, 0;
	mov.b32 	%r97, 0;
	mov.u64 	%rd40, __cudart_i2opi_f;
	mov.u64 	%rd41, %rd1;
$L__BB2_13:
	.pragma "nounroll";
	ld.global.nc.u32 	%r56, [%rd40];
	mad.wide.u32 	%rd31, %r56, %r17, %rd42;
	shr.u64 	%rd42, %rd31, 32;
	st.local.u32 	[%rd41], %rd31;
	add.s32 	%r97, %r97, 1;
	add.s64 	%rd41, %rd41, 4;
	add.s64 	%rd40, %rd40, 4;
	setp.ne.s32 	%p12, %r97, 6;
	@%p12 bra 	$L__BB2_13;
	shr.u32 	%r57, %r16, 23;
	st.local.u32 	[%rd1+24], %rd42;
	and.b32  	%r20, %r57, 31;
	and.b32  	%r58, %r57, 224;
	add.s32 	%r59, %r58, -128;
	shr.u32 	%r60, %r59, 5;
	mul.wide.u32 	%rd32, %r60, 4;
	sub.s64 	%rd16, %rd1, %rd32;
	ld.local.u32 	%r98, [%rd16+24];
	ld.local.u32 	%r99, [%rd16+20];
	setp.eq.s32 	%p13, %r20, 0;
	@%p13 bra 	$L__BB2_16;
	shf.l.wrap.b32 	%r98, %r99, %r98, %r20;
	ld.local.u32 	%r61, [%rd16+16];
	shf.l.wrap.b32 	%r99, %r61, %r99, %r20;
$L__BB2_16:
	shr.u32 	%r62, %r98, 30;
	shf.l.wrap.b32 	%r63, %r99, %r98, 2;
	shl.b32 	%r64, %r99, 2;
	shr.u32 	%r65, %r63, 31;
	add.s32 	%r66, %r65, %r62;
	neg.s32 	%r67, %r66;
	setp.lt.s32 	%p14, %r16, 0;
	selp.b32 	%r100, %r67, %r66, %p14;
	xor.b32  	%r68, %r63, %r16;
	shr.s32 	%r69, %r63, 31;
	xor.b32  	%r70, %r69, %r63;
	xor.b32  	%r71, %r69, %r64;
	cvt.u64.u32 	%rd33, %r70;
	shl.b64 	%rd34, %rd33, 32;
	cvt.u64.u32 	%rd35, %r71;
	or.b64  	%rd36, %rd34, %rd35;
	cvt.rn.f64.s64 	%fd3, %rd36;
	mul.f64 	%fd4, %fd3, 0d3BF921FB54442D19;
	cvt.rn.f32.f64 	%f36, %fd4;
	neg.f32 	%f37, %f36;
	setp.lt.s32 	%p15, %r68, 0;
	selp.f32 	%f154, %f37, %f36, %p15;
$L__BB2_17:
	add.s32 	%r73, %r100, 1;
	mul.rn.f32 	%f40, %f154, %f154;
	and.b32  	%r74, %r100, 1;
	setp.eq.b32 	%p16, %r74, 1;
	selp.f32 	%f41, %f154, 0f3F800000, %p16;
	fma.rn.f32 	%f42, %f40, %f41, 0f00000000;
	fma.rn.f32 	%f43, %f40, 0f37CBAC00, 0fBAB607ED;
	selp.f32 	%f44, 0fB94D4153, %f43, %p16;
	selp.f32 	%f45, 0f3C0885E4, 0f3D2AAABB, %p16;
	fma.rn.f32 	%f46, %f44, %f40, %f45;
	selp.f32 	%f47, 0fBE2AAAA8, 0fBEFFFFFF, %p16;
	fma.rn.f32 	%f48, %f46, %f40, %f47;
	fma.rn.f32 	%f49, %f48, %f42, %f41;
	and.b32  	%r75, %r73, 2;
	setp.eq.s32 	%p17, %r75, 0;
	mov.f32 	%f50, 0f00000000;
	sub.f32 	%f51, %f50, %f49;
	selp.f32 	%f52, %f49, %f51, %p17;
	mul.f32 	%f53, %f7, %f52;
	mul.f32 	%f54, %f1, 0f3DCCCCCD;
	fma.rn.f32 	%f55, %f54, 0f3BBB989D, 0f3F000000;
	cvt.sat.f32.f32 	%f56, %f55;
	mov.f32 	%f57, 0f4B400001;
	mov.f32 	%f58, 0f437C0000;
	fma.rm.f32 	%f59, %f56, %f58, %f57;
	add.f32 	%f60, %f59, 0fCB40007F;
	neg.f32 	%f61, %f60;
	fma.rn.f32 	%f62, %f54, 0f3FB8AA3B, %f61;
	fma.rn.f32 	%f63, %f54, 0f32A57060, %f62;
	mov.b32 	%r76, %f59;
	shl.b32 	%r77, %r76, 23;
	mov.b32 	%f64, %r77;
	ex2.approx.ftz.f32 	%f65, %f63;
	fma.rn.f32 	%f66, %f65, %f64, %f53;
	add.f32 	%f67, %f3, 0f3F800000;
	setp.lt.f32 	%p18, %f67, 0f00800000;
	mul.f32 	%f68, %f67, 0f4B000000;
	selp.f32 	%f69, %f68, %f67, %p18;
	selp.f32 	%f70, 0fC1B80000, 0f00000000, %p18;
	mov.b32 	%r78, %f69;
	add.s32 	%r79, %r78, -1059760811;
	and.b32  	%r80, %r79, -8388608;
	sub.s32 	%r81, %r78, %r80;
	mov.b32 	%f71, %r81;
	cvt.rn.f32.s32 	%f72, %r80;
	fma.rn.f32 	%f73, %f72, 0f34000000, %f70;
	add.f32 	%f74, %f71, 0fBF800000;
	fma.rn.f32 	%f75, %f74, 0fBE055027, 0f3E1039F6;
	fma.rn.f32 	%f76, %f75, %f74, 0fBDF8CDCC;
	fma.rn.f32 	%f77, %f76, %f74, 0f3E0F2955;
	fma.rn.f32 	%f78, %f77, %f74, 0fBE2AD8B9;
	fma.rn.f32 	%f79, %f78, %f74, 0f3E4CED0B;
	fma.rn.f32 	%f80, %f79, %f74, 0fBE7FFF22;
	fma.rn.f32 	%f81, %f80, %f74, 0f3EAAAA78;
	fma.rn.f32 	%f82, %f81, %f74, 0fBF000000;
	mul.f32 	%f83, %f74, %f82;
	fma.rn.f32 	%f84, %f83, %f74, %f74;
	fma.rn.f32 	%f85, %f73, 0f3F317218, %f84;
	setp.gt.u32 	%p19, %r78, 2139095039;
	fma.rn.f32 	%f86, %f69, 0f7F800000, 0f7F800000;
	selp.f32 	%f87, %f86, %f85, %p19;
	setp.eq.f32 	%p20, %f69, 0f00000000;
	selp.f32 	%f88, 0fFF800000, %f87, %p20;
	mul.f32 	%f11, %f88, %f66;
	abs.f32 	%f12, %f11;
	setp.eq.f32 	%p21, %f11, 0f3F800000;
	mov.f32 	%f155, 0f3F800000;
	@%p21 bra 	$L__BB2_24;
	setp.num.f32 	%p22, %f12, %f12;
	@%p22 bra 	$L__BB2_20;
	mov.f32 	%f145, 0f3F000000;
	add.rn.f32 	%f155, %f11, %f145;
	bra.uni 	$L__BB2_24;
$L__BB2_20:
	setp.neu.f32 	%p23, %f11, 0f00000000;
	setp.neu.f32 	%p24, %f12, 0f7F800000;
	and.pred  	%p25, %p23, %p24;
	@%p25 bra 	$L__BB2_22;
	add.f32 	%f144, %f11, %f11;
	mov.b32 	%r91, %f144;
	and.b32  	%r92, %r91, 2147483647;
	mov.b32 	%f155, %r92;
	bra.uni 	$L__BB2_24;
$L__BB2_22:
	setp.lt.f32 	%p26, %f12, 0f00800000;
	mul.f32 	%f89, %f12, 0f4B800000;
	selp.f32 	%f90, %f89, %f12, %p26;
	mov.b32 	%r82, %f90;
	add.s32 	%r83, %r82, -1060439283;
	and.b32  	%r84, %r83, -8388608;
	sub.s32 	%r85, %r82, %r84;
	mov.b32 	%f91, %r85;
	cvt.rn.f32.s32 	%f92, %r84;
	selp.f32 	%f93, 0fC1C00000, 0f00000000, %p26;
	fma.rn.f32 	%f94, %f92, 0f34000000, %f93;
	add.f32 	%f95, %f91, 0fBF800000;
	add.f32 	%f96, %f91, 0f3F800000;
	rcp.approx.ftz.f32 	%f97, %f96;
	add.f32 	%f98, %f95, %f95;
	mul.f32 	%f99, %f98, %f97;
	mul.f32 	%f100, %f99, %f99;
	neg.f32 	%f101, %f99;
	sub.f32 	%f102, %f95, %f99;
	add.f32 	%f103, %f102, %f102;
	fma.rn.f32 	%f104, %f101, %f95, %f103;
	mul.rn.f32 	%f105, %f97, %f104;
	fma.rn.f32 	%f106, %f100, 0f3A2C32E4, 0f3B52E7DB;
	fma.rn.f32 	%f107, %f106, %f100, 0f3C93BB73;
	fma.rn.f32 	%f108, %f107, %f100, 0f3DF6384F;
	mul.rn.f32 	%f109, %f108, %f100;
	fma.rn.f32 	%f110, %f99, 0f3FB8AA3B, %f94;
	mul.f32 	%f111, %f109, 0f40400000;
	sub.f32 	%f112, %f94, %f110;
	fma.rn.f32 	%f113, %f99, 0f3FB8AA3B, %f112;
	fma.rn.f32 	%f114, %f105, 0f3FB8AA3B, %f113;
	fma.rn.f32 	%f115, %f99, 0f32A55E34, %f114;
	fma.rn.f32 	%f116, %f111, %f105, %f115;
	fma.rn.f32 	%f117, %f109, %f99, %f116;
	add.rn.f32 	%f118, %f110, %f117;
	mov.f32 	%f119, 0f3F000000;
	mul.rn.f32 	%f120, %f118, %f119;
	cvt.rni.f32.f32 	%f121, %f120;
	sub.f32 	%f122, %f120, %f121;
	neg.f32 	%f123, %f120;
	fma.rn.f32 	%f124, %f118, 0f3F000000, %f123;
	neg.f32 	%f125, %f110;
	add.rn.f32 	%f126, %f118, %f125;
	neg.f32 	%f127, %f126;
	add.rn.f32 	%f128, %f117, %f127;
	fma.rn.f32 	%f129, %f128, 0f3F000000, %f124;
	add.f32 	%f130, %f122, %f129;
	setp.gt.f32 	%p27, %f121, 0f00000000;
	selp.b32 	%r86, 0, -2097152000, %p27;
	setp.geu.f32 	%p28, %f11, 0f00000000;
	setp.lt.f32 	%p29, %f120, 0f00000000;
	selp.f32 	%f131, 0f00000000, 0f7F800000, %p29;
	abs.f32 	%f132, %f120;
	setp.gt.f32 	%p30, %f132, 0f43180000;
	cvt.rzi.s32.f32 	%r87, %f121;
	shl.b32 	%r88, %r87, 23;
	sub.s32 	%r89, %r88, %r86;
	mov.b32 	%f133, %r89;
	add.s32 	%r90, %r86, 2130706432;
	mov.b32 	%f134, %r90;
	fma.rn.f32 	%f135, %f130, 0f391FCB8E, 0f3AAF85ED;
	fma.rn.f32 	%f136, %f135, %f130, 0f3C1D9856;
	fma.rn.f32 	%f137, %f136, %f130, 0f3D6357BB;
	fma.rn.f32 	%f138, %f137, %f130, 0f3E75FDEC;
	fma.rn.f32 	%f139, %f138, %f130, 0f3F317218;
	fma.rn.f32 	%f140, %f139, %f130, 0f3F800000;
	mul.f32 	%f141, %f140, %f134;
	mul.f32 	%f142, %f141, %f133;
	selp.f32 	%f155, %f131, %f142, %p30;
	@%p28 bra 	$L__BB2_24;
	mov.f32 	%f155, 0f7FFFFFFF;
$L__BB2_24:
	sin.approx.f32 	%f146, %f1;
	cos.approx.f32 	%f147, %f1;
	fma.rn.f32 	%f148, %f146, %f147, %f155;
	mul.f32 	%f149, %f1, 0f3C23D70A;
	mul.f32 	%f150, %f149, 0f3FB8AA3B;
	ex2.approx.f32 	%f151, %f150;
	mul.f32 	%f152, %f151, %f148;
	st.global.f32 	[%rd2], %f152;
$L__BB2_25:
	ret;

}


// ===== COMPILED SASS (sm_100) =====

	.target	sm_100

	.elftype	@"ET_EXEC"


//--------------------- .note.nv.tkinfo           --------------------------
	.section	.note.nv.tkinfo,"",@"SHT_NOTE"
	.sectionflags	@"SHF_NOTE_NV_TKINFO"
	.tkinfo
        /*0018*/ 	.word	0x00000002
        /*0030*/ 	.string	""
        /*0030*/ 	.string	"ptxas"
        /*0030*/ 	.string	"Cuda compilation tools, release 13.0, V13.0.88"
        /*0030*/ 	.string	"Build cuda_13.0.r13.0/compiler.36424714_0"
        /*0030*/ 	.string	"-arch sm_100 -m 64 "



//--------------------- .note.nv.cuinfo           --------------------------
	.section	.note.nv.cuinfo,"",@"SHT_NOTE"
	.sectionflags	@"SHF_NOTE_NV_CUINFO"
        /*0018*/ 	.short	0x0002
        /*001a*/ 	.short	0x0064
        /*001c*/ 	.short	0x0082
	.zero		2


//--------------------- .nv.info                  --------------------------
	.section	.nv.info,"",@"SHT_CUDA_INFO"
	.align	4


	//----- nvinfo : EIATTR_REGCOUNT
	.align		4
        /*0000*/ 	.byte	0x04, 0x2f
        /*0002*/ 	.short	(.L_2 - .L_1)
	.align		4
.L_1:
        /*0004*/ 	.word	index@(_Z15reductionKernelPKfPfi)
        /*0008*/ 	.word	0x0000000b


	//----- nvinfo : EIATTR_FRAME_SIZE
	.align		4
.L_2:
        /*000c*/ 	.byte	0x04, 0x11
        /*000e*/ 	.short	(.L_4 - .L_3)
	.align		4
.L_3:
        /*0010*/ 	.word	index@(_Z15reductionKernelPKfPfi)
        /*0014*/ 	.word	0x00000000


	//----- nvinfo : EIATTR_REGCOUNT
	.align		4
.L_4:
        /*0018*/ 	.byte	0x04, 0x2f
        /*001a*/ 	.short	(.L_6 - .L_5)
	.align		4
.L_5:
        /*001c*/ 	.word	index@(_Z14warpOperationsPfi)
        /*0020*/ 	.word	0x00000008


	//----- nvinfo : EIATTR_FRAME_SIZE
	.align		4
.L_6:
        /*0024*/ 	.byte	0x04, 0x11
        /*0026*/ 	.short	(.L_8 - .L_7)
	.align		4
.L_7:
        /*0028*/ 	.word	index@(_Z14warpOperationsPfi)
        /*002c*/ 	.word	0x00000000


	//----- nvinfo : EIATTR_REGCOUNT
	.align		4
.L_8:
        /*0030*/ 	.byte	0x04, 0x2f
        /*0032*/ 	.short	(.L_10 - .L_9)
	.align		4
.L_9:
        /*0034*/ 	.word	index@(_Z14mathOperationsPfi)
        /*0038*/ 	.word	0x00000016


	//----- nvinfo : EIATTR_FRAME_SIZE
	.align		4
.L_10:
        /*003c*/ 	.byte	0x04, 0x11
        /*003e*/ 	.short	(.L_12 - .L_11)
	.align		4
.L_11:
        /*0040*/ 	.word	index@(_Z14mathOperationsPfi)
        /*0044*/ 	.word	0x00000000


	//----- nvinfo : EIATTR_MIN_STACK_SIZE
	.align		4
.L_12:
        /*0048*/ 	.byte	0x04, 0x12
        /*004a*/ 	.short	(.L_14 - .L_13)
	.align		4
.L_13:
        /*004c*/ 	.word	index@(_Z14mathOperationsPfi)
        /*0050*/ 	.word	0x00000000


	//----- nvinfo : EIATTR_MIN_STACK_SIZE
	.align		4
.L_14:
        /*0054*/ 	.byte	0x04, 0x12
        /*0056*/ 	.short	(.L_16 - .L_15)
	.align		4
.L_15:
        /*0058*/ 	.word	index@(_Z14warpOperationsPfi)
        /*005c*/ 	.word	0x00000000


	//----- nvinfo : EIATTR_MIN_STACK_SIZE
	.align		4
.L_16:
        /*0060*/ 	.byte	0x04, 0x12
        /*0062*/ 	.short	(.L_18 - .L_17)
	.align		4
.L_17:
        /*0064*/ 	.word	index@(_Z15reductionKernelPKfPfi)
        /*0068*/ 	.word	0x00000000
.L_18:


//--------------------- .nv.compat                --------------------------
	.section	.nv.compat,"",@"SHT_CUDA_COMPAT_INFO"
	.align	4
        /*0000*/ 	.byte	0x02, 0x09, 0x00, 0x00, 0x02, 0x02, 0x01, 0x00, 0x02, 0x05, 0x05, 0x00, 0x03, 0x07, 0x01, 0x01
        /*0010*/ 	.byte	0x02, 0x03, 0x00, 0x00, 0x02, 0x06, 0x01, 0x00, 0x04, 0x0b, 0x08, 0x00, 0x01, 0x00, 0x00, 0x00
        /*0020*/ 	.byte	0x00, 0x00, 0x00, 0x00


//--------------------- .nv.info._Z14mathOperationsPfi --------------------------
	.section	.nv.info._Z14mathOperationsPfi,"",@"SHT_CUDA_INFO"
	.sectionflags	@""
	.align	4


	//----- nvinfo : EIATTR_CUDA_API_VERSION
	.align		4
        /*0000*/ 	.byte	0x04, 0x37
        /*0002*/ 	.short	(.L_20 - .L_19)
.L_19:
        /*0004*/ 	.word	0x00000082


	//----- nvinfo : EIATTR_KPARAM_INFO
	.align		4
.L_20:
        /*0008*/ 	.byte	0x04, 0x17
        /*000a*/ 	.short	(.L_22 - .L_21)
.L_21:
        /*000c*/ 	.word	0x00000000
        /*0010*/ 	.short	0x0001
        /*0012*/ 	.short	0x0008
        /*0014*/ 	.byte	0x00, 0xf0, 0x11, 0x00


	//----- nvinfo : EIATTR_KPARAM_INFO
	.align		4
.L_22:
        /*0018*/ 	.byte	0x04, 0x17
        /*001a*/ 	.short	(.L_24 - .L_23)
.L_23:
        /*001c*/ 	.word	0x00000000
        /*0020*/ 	.short	0x0000
        /*0022*/ 	.short	0x0000
        /*0024*/ 	.byte	0x00, 0xf5, 0x21, 0x00


	//----- nvinfo : EIATTR_SPARSE_MMA_MASK
	.align		4
.L_24:
        /*0028*/ 	.byte	0x03, 0x50
        /*002a*/ 	.short	0x0000


	//----- nvinfo : EIATTR_MAXREG_COUNT
	.align		4
        /*002c*/ 	.byte	0x03, 0x1b
        /*002e*/ 	.short	0x00ff


	//----- nvinfo : EIATTR_MERCURY_ISA_VERSION
	.align		4
        /*0030*/ 	.byte	0x03, 0x5f
        /*0032*/ 	.short	0x0101


	//----- nvinfo : EIATTR_VRC_CTA_INIT_COUNT
	.align		4
        /*0034*/ 	.byte	0x02, 0x4a
	.zero		1
	.zero		1


	//----- nvinfo : EIATTR_EXIT_INSTR_OFFSETS
	.align		4
        /*0038*/ 	.byte	0x04, 0x1c
        /*003a*/ 	.short	(.L_26 - .L_25)


	//   ....[0]....
.L_25:
        /*003c*/ 	.word	0x00000070


	//   ....[1]....
        /*0040*/ 	.word	0x00001770


	//----- nvinfo : EIATTR_CRS_STACK_SIZE
	.align		4
.L_26:
        /*0044*/ 	.byte	0x04, 0x1e
        /*0046*/ 	.short	(.L_28 - .L_27)
.L_27:
        /*0048*/ 	.word	0x00000000


	//----- nvinfo : EIATTR_CBANK_PARAM_SIZE
	.align		4
.L_28:
        /*004c*/ 	.byte	0x03, 0x19
        /*004e*/ 	.short	0x000c


	//----- nvinfo : EIATTR_PARAM_CBANK
	.align		4
        /*0050*/ 	.byte	0x04, 0x0a
        /*0052*/ 	.short	(.L_30 - .L_29)
	.align		4
.L_29:
        /*0054*/ 	.word	index@(.nv.constant0._Z14mathOperationsPfi)
        /*0058*/ 	.short	0x0380
        /*005a*/ 	.short	0x000c


	//----- nvinfo : EIATTR_SW_WAR
	.align		4
.L_30:
        /*005c*/ 	.byte	0x04, 0x36
        /*005e*/ 	.short	(.L_32 - .L_31)
.L_31:
        /*0060*/ 	.word	0x00000008
.L_32:


//--------------------- .nv.info._Z14warpOperationsPfi --------------------------
	.section	.nv.info._Z14warpOperationsPfi,"",@"SHT_CUDA_INFO"
	.sectionflags	@""
	.align	4


	//----- nvinfo : EIATTR_CUDA_API_VERSION
	.align		4
        /*0000*/ 	.byte	0x04, 0x37
        /*0002*/ 	.short	(.L_34 - .L_33)
.L_33:
        /*0004*/ 	.word	0x00000082


	//----- nvinfo : EIATTR_KPARAM_INFO
	.align		4
.L_34:
        /*0008*/ 	.byte	0x04, 0x17
        /*000a*/ 	.short	(.L_36 - .L_35)
.L_35:
        /*000c*/ 	.word	0x00000000
        /*0010*/ 	.short	0x0001
        /*0012*/ 	.short	0x0008
        /*0014*/ 	.byte	0x00, 0xf0, 0x11, 0x00


	//----- nvinfo : EIATTR_KPARAM_INFO
	.align		4
.L_36:
        /*0018*/ 	.byte	0x04, 0x17
        /*001a*/ 	.short	(.L_38 - .L_37)
.L_37:
        /*001c*/ 	.word	0x00000000
        /*0020*/ 	.short	0x0000
        /*0022*/ 	.short	0x0000
        /*0024*/ 	.byte	0x00, 0xf5, 0x21, 0x00


	//----- nvinfo : EIATTR_SPARSE_MMA_MASK
	.align		4
.L_38:
        /*0028*/ 	.byte	0x03, 0x50
        /*002a*/ 	.short	0x0000


	//----- nvinfo : EIATTR_MAXREG_COUNT
	.align		4
        /*002c*/ 	.byte	0x03, 0x1b
        /*002e*/ 	.short	0x00ff


	//----- nvinfo : EIATTR_MERCURY_ISA_VERSION
	.align		4
        /*0030*/ 	.byte	0x03, 0x5f
        /*0032*/ 	.short	0x0101


	//----- nvinfo : EIATTR_VRC_CTA_INIT_COUNT
	.align		4
        /*0034*/ 	.byte	0x02, 0x4a
	.zero		1
	.zero		1


	//----- nvinfo : EIATTR_EXIT_INSTR_OFFSETS
	.align		4
        /*0038*/ 	.byte	0x04, 0x1c
        /*003a*/ 	.short	(.L_40 - .L_39)


	//   ....[0]....
.L_39:
        /*003c*/ 	.word	0x00000070


	//   ....[1]....
        /*0040*/ 	.word	0x000000f0


	//----- nvinfo : EIATTR_CBANK_PARAM_SIZE
	.align		4
.L_40:
        /*0044*/ 	.byte	0x03, 0x19
        /*0046*/ 	.short	0x000c


	//----- nvinfo : EIATTR_PARAM_CBANK
	.align		4
        /*0048*/ 	.byte	0x04, 0x0a
        /*004a*/ 	.short	(.L_42 - .L_41)
	.align		4
.L_41:
        /*004c*/ 	.word	index@(.nv.constant0._Z14warpOperationsPfi)
        /*0050*/ 	.short	0x0380
        /*0052*/ 	.short	0x000c


	//----- nvinfo : EIATTR_SW_WAR
	.align		4
.L_42:
        /*0054*/ 	.byte	0x04, 0x36
        /*0056*/ 	.short	(.L_44 - .L_43)
.L_43:
        /*0058*/ 	.word	0x00000008
.L_44:


//--------------------- .nv.info._Z15reductionKernelPKfPfi --------------------------
	.section	.nv.info._Z15reductionKernelPKfPfi,"",@"SHT_CUDA_INFO"
	.sectionflags	@""
	.align	4


	//----- nvinfo : EIATTR_CUDA_API_VERSION
	.align		4
        /*0000*/ 	.byte	0x04, 0x37
        /*0002*/ 	.short	(.L_46 - .L_45)
.L_45:
        /*0004*/ 	.word	0x00000082


	//----- nvinfo : EIATTR_KPARAM_INFO
	.align		4
.L_46:
        /*0008*/ 	.byte	0x04, 0x17
        /*000a*/ 	.short	(.L_48 - .L_47)
.L_47:
        /*000c*/ 	.word	0x00000000
        /*0010*/ 	.short	0x0002
        /*0012*/ 	.short	0x0010
        /*0014*/ 	.byte	0x00, 0xf0, 0x11, 0x00


	//----- nvinfo : EIATTR_KPARAM_INFO
	.align		4
.L_48:
        /*0018*/ 	.byte	0x04, 0x17
        /*001a*/ 	.short	(.L_50 - .L_49)
.L_49:
        /*001c*/ 	.word	0x00000000
        /*0020*/ 	.short	0x0001
        /*0022*/ 	.short	0x0008
        /*0024*/ 	.byte	0x00, 0xf5, 0x21, 0x00


	//----- nvinfo : EIATTR_KPARAM_INFO
	.align		4
.L_50:
        /*0028*/ 	.byte	0x04, 0x17
        /*002a*/ 	.short	(.L_52 - .L_51)
.L_51:
        /*002c*/ 	.word	0x00000000
        /*0030*/ 	.short	0x0000
        /*0032*/ 	.short	0x0000
        /*0034*/ 	.byte	0x00, 0xf5, 0x21, 0x00


	//----- nvinfo : EIATTR_SPARSE_MMA_MASK
	.align		4
.L_52:
        /*0038*/ 	.byte	0x03, 0x50
        /*003a*/ 	.short	0x0000


	//----- nvinfo : EIATTR_MAXREG_COUNT
	.align		4
        /*003c*/ 	.byte	0x03, 0x1b
        /*003e*/ 	.short	0x00ff


	//----- nvinfo : EIATTR_NUM_BARRIERS
	.align		4
        /*0040*/ 	.byte	0x02, 0x4c
        /*0042*/ 	.byte	0x01
	.zero		1


	//----- nvinfo : EIATTR_MERCURY_ISA_VERSION
	.align		4
        /*0044*/ 	.byte	0x03, 0x5f
        /*0046*/ 	.short	0x0101


	//----- nvinfo : EIATTR_VRC_CTA_INIT_COUNT
	.align		4
        /*0048*/ 	.byte	0x02, 0x4a
	.zero		1
	.zero		1


	//----- nvinfo : EIATTR_EXIT_INSTR_OFFSETS
	.align		4
        /*004c*/ 	.byte	0x04, 0x1c
        /*004e*/ 	.short	(.L_54 - .L_53)


	//   ....[0]....
.L_53:
        /*0050*/ 	.word	0x00000210


	//   ....[1]....
        /*0054*/ 	.word	0x00000290


	//----- nvinfo : EIATTR_CBANK_PARAM_SIZE
	.align		4
.L_54:
        /*0058*/ 	.byte	0x03, 0x19
        /*005a*/ 	.short	0x0014


	//----- nvinfo : EIATTR_PARAM_CBANK
	.align		4
        /*005c*/ 	.byte	0x04, 0x0a
        /*005e*/ 	.short	(.L_56 - .L_55)
	.align		4
.L_55:
        /*0060*/ 	.word	index@(.nv.constant0._Z15reductionKernelPKfPfi)
        /*0064*/ 	.short	0x0380
        /*0066*/ 	.short	0x0014


	//----- nvinfo : EIATTR_SW_WAR
	.align		4
.L_56:
        /*0068*/ 	.byte	0x04, 0x36
        /*006a*/ 	.short	(.L_58 - .L_57)
.L_57:
        /*006c*/ 	.word	0x00000008
.L_58:


//--------------------- .nv.callgraph             --------------------------
	.section	.nv.callgraph,"",@"SHT_CUDA_CALLGRAPH"
	.align	4
	.sectionentsize	8
	.align		4
        /*0000*/ 	.word	0x00000000
	.align		4
        /*0004*/ 	.word	0xffffffff
	.align		4
        /*0008*/ 	.word	0x00000000
	.align		4
        /*000c*/ 	.word	0xfffffffe
	.align		4
        /*0010*/ 	.word	0x00000000
	.align		4
        /*0014*/ 	.word	0xfffffffd
	.align		4
        /*0018*/ 	.word	0x00000000
	.align		4
        /*001c*/ 	.word	0xfffffffc


//--------------------- .nv.constant4             --------------------------
	.section	.nv.constant4,"a",@progbits
	.align	8
	.align		8
.nv.constant4:
        /*0000*/ 	.dword	__cudart_i2opi_f


//--------------------- .text._Z14mathOperationsPfi --------------------------
	.section	.text._Z14mathOperationsPfi,"ax",@progbits
	.align	128
        .global         _Z14mathOperationsPfi
        .type           _Z14mathOperationsPfi,@function
        .size           _Z14mathOperationsPfi,(.L_x_17 - _Z14mathOperationsPfi)
        .other          _Z14mathOperationsPfi,@"STO_CUDA_ENTRY STV_DEFAULT"
_Z14mathOperationsPfi:
.text._Z14mathOperationsPfi:
[----:B------:R-:W-:Y:S01]  /*0000*/  LDC R1, c[0x0][0x37c] ;  /* 0x0000df00ff017b82 */ /* 0x000fe20000000800 */
[----:B------:R-:W0:Y:S07]  /*0010*/  S2R R0, SR_TID.X ;  /* 0x0000000000007919 */ /* 0x000e2e0000002100 */
[----:B------:R-:W0:Y:S01]  /*0020*/  S2UR UR4, SR_CTAID.X ;  /* 0x00000000000479c3 */ /* 0x000e220000002500 */
[----:B------:R-:W1:Y:S07]  /*0030*/  LDCU UR5, c[0x0][0x388] ;  /* 0x00007100ff0577ac */ /* 0x000e6e0008000800 */
[----:B------:R-:W0:Y:S02]  /*0040*/  LDC R3, c[0x0][0x360] ;  /* 0x0000d800ff037b82 */ /* 0x000e240000000800 */
[----:B0-----:R-:W-:-:S05]  /*0050*/  IMAD R3, R3, UR4, R0 ;  /* 0x0000000403037c24 */ /* 0x001fca000f8e0200 */
[----:B-1----:R-:W-:-:S13]  /*0060*/  ISETP.GE.AND P0, PT, R3, UR5, PT ;  /* 0x0000000503007c0c */ /* 0x002fda000bf06270 */
[----:B------:R-:W-:Y:S05]  /*0070*/  @P0 EXIT ;  /* 0x000000000000094d */ /* 0x000fea0003800000 */
[----:B------:R-:W0:Y:S01]  /*0080*/  LDC.64 R4, c[0x0][0x380] ;  /* 0x0000e000ff047b82 */ /* 0x000e220000000a00 */
[----:B------:R-:W1:Y:S01]  /*0090*/  LDCU.64 UR6, c[0x0][0x358] ;  /* 0x00006b00ff0677ac */ /* 0x000e620008000a00 */
[----:B0-----:R-:W-:-:S05]  /*00a0*/  IMAD.WIDE R4, R3, 0x4, R4 ;  /* 0x0000000403047825 */ /* 0x001fca00078e0204 */
[----:B-1----:R-:W2:Y:S01]  /*00b0*/  LDG.E R3, desc[UR6][R4.64] ;  /* 0x0000000604037981 */ /* 0x002ea2000c1e1900 */
[----:B------:R-:W-:Y:S01]  /*00c0*/  BSSY.RECONVERGENT B0, `(.L_x_0) ;  /* 0x000006c000007945 */ /* 0x000fe20003800200 */
[C---:B--2---:R-:W-:Y:S01]  /*00d0*/  FMUL R0, R3.reuse, 0.63661974668502807617 ;  /* 0x3f22f98303007820 */ /* 0x044fe20000400000 */
[----:B------:R-:W-:-:S05]  /*00e0*/  FSETP.GE.AND P0, PT, |R3|, 105615, PT ;  /* 0x47ce47800300780b */ /* 0x000fca0003f06200 */
[----:B------:R-:W0:Y:S02]  /*00f0*/  F2I.NTZ R0, R0 ;  /* 0x0000000000007305 */ /* 0x000e240000203100 */
[----:B0-----:R-:W-:Y:S01]  /*0100*/  I2FP.F32.S32 R6, R0 ;  /* 0x0000000000067245 */ /* 0x001fe20000201400 */
[----:B------:R-:W-:-:S04]  /*0110*/  IMAD.MOV.U32 R2, RZ, RZ, R0 ;  /* 0x000000ffff027224 */ /* 0x000fc800078e0000 */
[----:B------:R-:W-:-:S04]  /*0120*/  FFMA R7, R6, -1.5707962512969970703, R3 ;  /* 0xbfc90fda06077823 */ /* 0x000fc80000000003 */
[----:B------:R-:W-:-:S04]  /*0130*/  FFMA R7, R6, -7.5497894158615963534e-08, R7 ;  /* 0xb3a2216806077823 */ /* 0x000fc80000000007 */
[----:B------:R-:W-:Y:S01]  /*0140*/  FFMA R6, R6, -5.3903029534742383927e-15, R7 ;  /* 0xa7c234c506067823 */ /* 0x000fe20000000007 */
[----:B------:R-:W-:-:S03]  /*0150*/  P2R R7, PR, RZ, 0x1 ;  /* 0x00000001ff077803 */ /* 0x000fc60000000000 */
[----:B------:R-:W-:Y:S01]  /*0160*/  IMAD.MOV.U32 R10, RZ, RZ, R6 ;  /* 0x000000ffff0a7224 */ /* 0x000fe200078e0006 */
[----:B------:R-:W-:Y:S06]  /*0170*/  @!P0 BRA `(.L_x_1) ;  /* 0x0000000400808947 */ /* 0x000fec0003800000 */
[----:B------:R-:W-:-:S13]  /*0180*/  FSETP.NEU.AND P0, PT, |R3|, +INF , PT ;  /* 0x7f8000000300780b */ /* 0x000fda0003f0d200 */
[----:B------:R-:W-:Y:S01]  /*0190*/  @!P0 FMUL R10, RZ, R3 ;  /* 0x00000003ff0a8220 */ /* 0x000fe20000400000 */
[----:B------:R-:W-:Y:S01]  /*01a0*/  @!P0 MOV R0, RZ ;  /* 0x000000ff00008202 */ /* 0x000fe20000000f00 */
[----:B------:R-:W-:Y:S06]  /*01b0*/  @!P0 BRA `(.L_x_1) ;  /* 0x0000000400708947 */ /* 0x000fec0003800000 */
[----:B------:R-:W-:Y:S02]  /*01c0*/  IMAD.SHL.U32 R7, R3, 0x100, RZ ;  /* 0x0000010003077824 */ /* 0x000fe400078e00ff */
[----:B------:R-:W-:Y:S02]  /*01d0*/  HFMA2 R18, -RZ, RZ, 0, 0 ;  /* 0x00000000ff127431 */ /* 0x000fe400000001ff */
[----:B------:R-:W-:Y:S01]  /*01e0*/  IMAD.MOV.U32 R0, RZ, RZ, RZ ;  /* 0x000000ffff007224 */ /* 0x000fe200078e00ff */
[----:B------:R-:W0:Y:S01]  /*01f0*/  LDCU.64 UR8, c[0x4][URZ] ;  /* 0x01000000ff0877ac */ /* 0x000e220008000a00 */
[----:B------:R-:W-:Y:S01]  /*0200*/  LOP3.LUT R17, R7, 0x80000000, RZ, 0xfc, !PT ;  /* 0x8000000007117812 */ /* 0x000fe200078efcff */
[----:B------:R-:W-:Y:S01]  /*0210*/  UMOV UR5, URZ ;  /* 0x000000ff00057c82 */ /* 0x000fe20008000000 */
[----:B------:R-:W-:-:S05]  /*0220*/  UMOV UR4, URZ ;  /* 0x000000ff00047c82 */ /* 0x000fca0008000000 */
.L_x_2:
[----:B0-----:R-:W-:Y:S02]  /*0230*/  IMAD.U32 R10, RZ, RZ, UR8 ;  /* 0x00000008ff0a7e24 */ /* 0x001fe4000f8e00ff */
[----:B------:R-:W-:-:S05]  /*0240*/  IMAD.U32 R11, RZ, RZ, UR9 ;  /* 0x00000009ff0b7e24 */ /* 0x000fca000f8e00ff */
[----:B------:R-:W2:Y:S01]  /*0250*/  LDG.E.CONSTANT R8, desc[UR6][R10.64] ;  /* 0x000000060a087981 */ /* 0x000ea2000c1e9900 */
[----:B------:R-:W-:Y:S01]  /*0260*/  UIADD3 UR4, UPT, UPT, UR4, 0x1, URZ ;  /* 0x0000000104047890 */ /* 0x000fe2000fffe0ff */
[C---:B------:R-:W-:Y:S01]  /*0270*/  ISETP.EQ.AND P0, PT, R18.reuse, RZ, PT ;  /* 0x000000ff1200720c */ /* 0x040fe20003f02270 */
[----:B------:R-:W-:Y:S01]  /*0280*/  UIADD3 UR8, UP1, UPT, UR8, 0x4, URZ ;  /* 0x0000000408087890 */ /* 0x000fe2000ff3e0ff */
[C---:B------:R-:W-:Y:S01]  /*0290*/  ISETP.EQ.AND P1, PT, R18.reuse, 0x4, PT ;  /* 0x000000041200780c */ /* 0x040fe20003f22270 */
[----:B------:R-:W-:Y:S01]  /*02a0*/  UISETP.NE.AND UP0, UPT, UR4, 0x6, UPT ;  /* 0x000000060400788c */ /* 0x000fe2000bf05270 */
[C---:B------:R-:W-:Y:S01]  /*02b0*/  ISETP.EQ.AND P3, PT, R18.reuse, 0xc, PT ;  /* 0x0000000c1200780c */ /* 0x040fe20003f62270 */
[----:B------:R-:W-:Y:S01]  /*02c0*/  UIADD3.X UR9, UPT, UPT, URZ, UR9, URZ, UP1, !UPT ;  /* 0x00000009ff097290 */ /* 0x000fe20008ffe4ff */
[C---:B------:R-:W-:Y:S02]  /*02d0*/  ISETP.EQ.AND P4, PT, R18.reuse, 0x10, PT ;  /* 0x000000101200780c */ /* 0x040fe40003f82270 */
[----:B------:R-:W-:Y:S01]  /*02e0*/  ISETP.EQ.AND P5, PT, R18, 0x14, PT ;  /* 0x000000141200780c */ /* 0x000fe20003fa2270 */
[----:B--2---:R-:W-:-:S03]  /*02f0*/  IMAD.WIDE.U32 R8, R8, R17, RZ ;  /* 0x0000001108087225 */ /* 0x004fc600078e00ff */
[----:B------:R-:W-:-:S04]  /*0300*/  IADD3 R8, P2, PT, R8, R0, RZ ;  /* 0x0000000008087210 */ /* 0x000fc80007f5e0ff */
[----:B------:R-:W-:Y:S01]  /*0310*/  IADD3.X R0, PT, PT, R9, UR5, RZ, P2, !PT ;  /* 0x0000000509007c10 */ /* 0x000fe200097fe4ff */
[--C-:B------:R-:W-:Y:S01]  /*0320*/  @P1 IMAD.MOV.U32 R12, RZ, RZ, R8.reuse ;  /* 0x000000ffff0c1224 */ /* 0x100fe200078e0008 */
[C---:B------:R-:W-:Y:S01]  /*0330*/  ISETP.EQ.AND P2, PT, R18.reuse, 0x8, PT ;  /* 0x000000081200780c */ /* 0x040fe20003f42270 */
[--C-:B------:R-:W-:Y:S01]  /*0340*/  @P4 IMAD.MOV.U32 R15, RZ, RZ, R8.reuse ;  /* 0x000000ffff0f4224 */ /* 0x100fe200078e0008 */
[-C--:B------:R-:W-:Y:S01]  /*0350*/  @P0 MOV R7, R8.reuse ;  /* 0x0000000800070202 */ /* 0x080fe20000000f00 */
[----:B------:R-:W-:Y:S01]  /*0360*/  @P5 IMAD.MOV.U32 R16, RZ, RZ, R8 ;  /* 0x000000ffff105224 */ /* 0x000fe200078e0008 */
[----:B------:R-:W-:Y:S02]  /*0370*/  @P3 MOV R14, R8 ;  /* 0x00000008000e3202 */ /* 0x000fe40000000f00 */
[----:B------:R-:W-:-:S07]  /*0380*/  IADD3 R18, PT, PT, R18, 0x4, RZ ;  /* 0x0000000412127810 */ /* 0x000fce0007ffe0ff */
[----:B------:R-:W-:Y:S01]  /*0390*/  @P2 IMAD.MOV.U32 R13, RZ, RZ, R8 ;  /* 0x000000ffff0d2224 */ /* 0x000fe200078e0008 */
[----:B------:R-:W-:Y:S06]  /*03a0*/  BRA.U UP0, `(.L_x_2) ;  /* 0xfffffffd00a07547 */ /* 0x000fec000b83ffff */
[----:B------:R-:W-:Y:S01]  /*03b0*/  SHF.R.U32.HI R8, RZ, 0x17, R3 ;  /* 0x00000017ff087819 */ /* 0x000fe20000011603 */
[----:B------:R-:W-:Y:S03]  /*03c0*/  BSSY.RECONVERGENT B1, `(.L_x_3) ;  /* 0x0000029000017945 */ /* 0x000fe60003800200 */
[C---:B------:R-:W-:Y:S02]  /*03d0*/  LOP3.LUT R9, R8.reuse, 0xe0, RZ, 0xc0, !PT ;  /* 0x000000e008097812 */ /* 0x040fe400078ec0ff */
[----:B------:R-:W-:-:S03]  /*03e0*/  LOP3.LUT P6, RZ, R8, 0x1f, RZ, 0xc0, !PT ;  /* 0x0000001f08ff7812 */ /* 0x000fc600078cc0ff */
[----:B------:R-:W-:-:S05]  /*03f0*/  VIADD R9, R9, 0xffffff80 ;  /* 0xffffff8009097836 */ /* 0x000fca0000000000 */
[----:B------:R-:W-:-:S05]  /*0400*/  SHF.R.U32.HI R9, RZ, 0x5, R9 ;  /* 0x00000005ff097819 */ /* 0x000fca0000011609 */
[----:B------:R-:W-:-:S05]  /*0410*/  IMAD.U32 R11, R9, -0x4, RZ ;  /* 0xfffffffc090b7824 */ /* 0x000fca00078e00ff */
[C---:B------:R-:W-:Y:S02]  /*0420*/  ISETP.EQ.AND P3, PT, R11.reuse, -0x18, PT ;  /* 0xffffffe80b00780c */ /* 0x040fe40003f62270 */
[C---:B------:R-:W-:Y:S02]  /*0430*/  ISETP.EQ.AND P4, PT, R11.reuse, -0x14, PT ;  /* 0xffffffec0b00780c */ /* 0x040fe40003f82270 */
[C---:B------:R-:W-:Y:S02]  /*0440*/  ISETP.EQ.AND P0, PT, R11.reuse, -0x10, PT ;  /* 0xfffffff00b00780c */ /* 0x040fe40003f02270 */
[C---:B------:R-:W-:Y:S02]  /*0450*/  ISETP.EQ.AND P1, PT, R11.reuse, -0xc, PT ;  /* 0xfffffff40b00780c */ /* 0x040fe40003f22270 */
[C---:B------:R-:W-:Y:S02]  /*0460*/  ISETP.EQ.AND P2, PT, R11.reuse, -0x8, PT ;  /* 0xfffffff80b00780c */ /* 0x040fe40003f42270 */
[----:B------:R-:W-:-:S03]  /*0470*/  ISETP.EQ.AND P5, PT, R11, 0x4, PT ;  /* 0x000000040b00780c */ /* 0x000fc60003fa2270 */
[----:B------:R-:W-:Y:S02]  /*0480*/  @P3 MOV R9, R7 ;  /* 0x0000000700093202 */ /* 0x000fe40000000f00 */
[----:B------:R-:W-:Y:S01]  /*0490*/  @P4 IMAD.MOV.U32 R10, RZ, RZ, R7 ;  /* 0x000000ffff0a4224 */ /* 0x000fe200078e0007 */
[C---:B------:R-:W-:Y:S01]  /*04a0*/  ISETP.EQ.AND P3, PT, R11.reuse, -0x4, PT ;  /* 0xfffffffc0b00780c */ /* 0x040fe20003f62270 */
[----:B------:R-:W-:Y:S01]  /*04b0*/  @P4 IMAD.MOV.U32 R9, RZ, RZ, R12 ;  /* 0x000000ffff094224 */ /* 0x000fe200078e000c */
[----:B------:R-:W-:Y:S01]  /*04c0*/  ISETP.EQ.AND P4, PT, R11, RZ, PT ;  /* 0x000000ff0b00720c */ /* 0x000fe20003f82270 */
[----:B------:R-:W-:Y:S01]  /*04d0*/  @P0 IMAD.MOV.U32 R9, RZ, RZ, R13 ;  /* 0x000000ffff090224 */ /* 0x000fe200078e000d */
[----:B------:R-:W-:Y:S01]  /*04e0*/  @P1 MOV R9, R14 ;  /* 0x0000000e00091202 */ /* 0x000fe20000000f00 */
[----:B------:R-:W-:Y:S01]  /*04f0*/  @P2 IMAD.MOV.U32 R9, RZ, RZ, R15 ;  /* 0x000000ffff092224 */ /* 0x000fe200078e000f */
[----:B------:R-:W-:Y:S01]  /*0500*/  @P0 MOV R10, R12 ;  /* 0x0000000c000a0202 */ /* 0x000fe20000000f00 */
[----:B------:R-:W-:-:S02]  /*0510*/  @P1 IMAD.MOV.U32 R10, RZ, RZ, R13 ;  /* 0x000000ffff0a1224 */ /* 0x000fc400078e000d */
[----:B------:R-:W-:-:S04]  /*0520*/  @P2 IMAD.MOV.U32 R10, RZ, RZ, R14 ;  /* 0x000000ffff0a2224 */ /* 0x000fc800078e000e */
[--C-:B------:R-:W-:Y:S01]  /*0530*/  @P3 IMAD.MOV.U32 R9, RZ, RZ, R16.reuse ;  /* 0x000000ffff093224 */ /* 0x100fe200078e0010 */
[----:B------:R-:W-:Y:S01]  /*0540*/  @P3 MOV R10, R15 ;  /* 0x0000000f000a3202 */ /* 0x000fe20000000f00 */
[----:B------:R-:W-:Y:S01]  /*0550*/  @P4 IMAD.MOV.U32 R10, RZ, RZ, R16 ;  /* 0x000000ffff0a4224 */ /* 0x000fe200078e0010 */
[----:B------:R-:W-:Y:S01]  /*0560*/  @P4 MOV R9, R0 ;  /* 0x0000000000094202 */ /* 0x000fe20000000f00 */
[----:B------:R-:W-:-:S04]  /*0570*/  @P5 IMAD.MOV.U32 R10, RZ, RZ, R0 ;  /* 0x000000ffff0a5224 */ /* 0x000fc800078e0000 */
[----:B------:R-:W-:Y:S01]  /*0580*/  IMAD.MOV.U32 R17, RZ, RZ, R9 ;  /* 0x000000ffff117224 */ /* 0x000fe200078e0009 */
[----:B------:R-:W-:Y:S06]  /*0590*/  @!P6 BRA `(.L_x_4) ;  /* 0x00000000002ce947 */ /* 0x000fec0003800000 */
[----:B------:R-:W-:Y:S01]  /*05a0*/  @P0 MOV R9, R7 ;  /* 0x0000000700090202 */ /* 0x000fe20000000f00 */
[----:B------:R-:W-:Y:S01]  /*05b0*/  @P1 IMAD.MOV.U32 R9, RZ, RZ, R12 ;  /* 0x000000ffff091224 */ /* 0x000fe200078e000c */
[----:B------:R-:W-:Y:S01]  /*05c0*/  ISETP.EQ.AND P0, PT, R11, 0x8, PT ;  /* 0x000000080b00780c */ /* 0x000fe20003f02270 */
[----:B------:R-:W-:Y:S01]  /*05d0*/  @P2 IMAD.MOV.U32 R9, RZ, RZ, R13 ;  /* 0x000000ffff092224 */ /* 0x000fe200078e000d */
[----:B------:R-:W-:Y:S01]  /*05e0*/  @P3 MOV R9, R14 ;  /* 0x0000000e00093202 */ /* 0x000fe20000000f00 */
[----:B------:R-:W-:Y:S01]  /*05f0*/  @P4 IMAD.MOV.U32 R9, RZ, RZ, R15 ;  /* 0x000000ffff094224 */ /* 0x000fe200078e000f */
[----:B------:R-:W-:Y:S01]  /*0600*/  LOP3.LUT R8, R8, 0x1f, RZ, 0xc0, !PT ;  /* 0x0000001f08087812 */ /* 0x000fe200078ec0ff */
[----:B------:R-:W-:-:S03]  /*0610*/  @P5 IMAD.MOV.U32 R9, RZ, RZ, R16 ;  /* 0x000000ffff095224 */ /* 0x000fc600078e0010 */
[----:B------:R-:W-:-:S05]  /*0620*/  SHF.L.W.U32.HI R17, R10, R8, R17 ;  /* 0x000000080a117219 */ /* 0x000fca0000010e11 */
[----:B------:R-:W-:-:S04]  /*0630*/  @P0 MOV R9, R0 ;  /* 0x0000000000090202 */ /* 0x000fc80000000f00 */
[----:B------:R-:W-:-:S07]  /*0640*/  SHF.L.W.U32.HI R10, R9, R8, R10 ;  /* 0x00000008090a7219 */ /* 0x000fce0000010e0a */
.L_x_4:
[----:B------:R-:W-:Y:S05]  /*0650*/  BSYNC.RECONVERGENT B1 ;  /* 0x0000000000017941 */ /* 0x000fea0003800200 */
.L_x_3:
[C-C-:B------:R-:W-:Y:S01]  /*0660*/  SHF.L.W.U32.HI R18, R10.reuse, 0x2, R17.reuse ;  /* 0x000000020a127819 */ /* 0x140fe20000010e11 */
[----:B------:R-:W-:Y:S01]  /*0670*/  IMAD.SHL.U32 R10, R10, 0x4, RZ ;  /* 0x000000040a0a7824 */ /* 0x000fe200078e00ff */
[----:B------:R-:W-:Y:S01]  /*0680*/  UMOV UR4, 0x54442d19 ;  /* 0x54442d1900047882 */ /* 0x000fe20000000000 */
[----:B------:R-:W-:Y:S01]  /*0690*/  UMOV UR5, 0x3bf921fb ;  /* 0x3bf921fb00057882 */ /* 0x000fe20000000000 */
[----:B------:R-:W-:Y:S02]  /*06a0*/  SHF.R.S32.HI R9, RZ, 0x1f, R18 ;  /* 0x0000001fff097819 */ /* 0x000fe40000011412 */
[----:B------:R-:W-:Y:S02]  /*06b0*/  SHF.R.U32.HI R0, RZ, 0x1e, R17 ;  /* 0x0000001eff007819 */ /* 0x000fe40000011611 */
[C---:B------:R-:W-:Y:S02]  /*06c0*/  LOP3.LUT R10, R9.reuse, R10, RZ, 0x3c, !PT ;  /* 0x0000000a090a7212 */ /* 0x040fe400078e3cff */
[----:B------:R-:W-:-:S02]  /*06d0*/  LOP3.LUT R11, R9, R18, RZ, 0x3c, !PT ;  /* 0x00000012090b7212 */ /* 0x000fc400078e3cff */
[----:B------:R-:W-:Y:S02]  /*06e0*/  ISETP.GE.AND P0, PT, R3, RZ, PT ;  /* 0x000000ff0300720c */ /* 0x000fe40003f06270 */
[----:B------:R-:W0:Y:S01]  /*06f0*/  I2F.F64.S64 R8, R10 ;  /* 0x0000000a00087312 */ /* 0x000e220000301c00 */
[C---:B------:R-:W-:Y:S02]  /*0700*/  LOP3.LUT R17, R18.reuse, R3, RZ, 0x3c, !PT ;  /* 0x0000000312117212 */ /* 0x040fe400078e3cff */
[----:B------:R-:W-:Y:S02]  /*0710*/  LEA.HI R0, R18, R0, RZ, 0x1 ;  /* 0x0000000012007211 */ /* 0x000fe400078f08ff */
[----:B------:R-:W-:-:S03]  /*0720*/  ISETP.GE.AND P1, PT, R17, RZ, PT ;  /* 0x000000ff1100720c */ /* 0x000fc60003f26270 */
[----:B------:R-:W-:-:S05]  /*0730*/  IMAD.MOV R17, RZ, RZ, -R0 ;  /* 0x000000ffff117224 */ /* 0x000fca00078e0a00 */
[----:B------:R-:W-:Y:S01]  /*0740*/  @!P0 MOV R0, R17 ;  /* 0x0000001100008202 */ /* 0x000fe20000000f00 */
[----:B0-----:R-:W-:-:S10]  /*0750*/  DMUL R8, R8, UR4 ;  /* 0x0000000408087c28 */ /* 0x001fd40008000000 */
[----:B------:R-:W0:Y:S02]  /*0760*/  F2F.F32.F64 R8, R8 ;  /* 0x0000000800087310 */ /* 0x000e240000301000 */
[----:B0-----:R-:W-:-:S07]  /*0770*/  FSEL R10, -R8, R8, !P1 ;  /* 0x00000008080a7208 */ /* 0x001fce0004800100 */
.L_x_1:
[----:B------:R-:W-:Y:S05]  /*0780*/  BSYNC.RECONVERGENT B0 ;  /* 0x0000000000007941 */ /* 0x000fea0003800200 */
.L_x_0:
[----:B------:R-:W-:Y:S01]  /*0790*/  LOP3.LUT R17, R0, 0x1, RZ, 0xc0, !PT ;  /* 0x0000000100117812 */ /* 0x000fe200078ec0ff */
[----:B------:R-:W-:Y:S02]  /*07a0*/  IMAD.MOV.U32 R9, RZ, RZ, 0x37cbac00 ;  /* 0x37cbac00ff097424 */ /* 0x000fe400078e00ff */
[----:B------:R-:W-:Y:S01]  /*07b0*/  FMUL R8, R10, R10 ;  /* 0x0000000a0a087220 */ /* 0x000fe20000400000 */
[----:B------:R-:W-:Y:S01]  /*07c0*/  MOV R18, 0x3effffff ;  /* 0x3effffff00127802 */ /* 0x000fe20000000f00 */
[----:B------:R-:W-:Y:S01]  /*07d0*/  BSSY.RECONVERGENT B0, `(.L_x_5) ;  /* 0x000006e000007945 */ /* 0x000fe20003800200 */
[----:B------:R-:W-:Y:S01]  /*07e0*/  ISETP.NE.U32.AND P0, PT, R17, 0x1, PT ;  /* 0x000000011100780c */ /* 0x000fe20003f05070 */
[----:B------:R-:W-:Y:S01]  /*07f0*/  FFMA R11, R8, R9, -0.0013887860113754868507 ;  /* 0xbab607ed080b7423 */ /* 0x000fe20000000009 */
[----:B------:R-:W-:Y:S01]  /*0800*/  IMAD.MOV.U32 R17, RZ, RZ, 0x3d2aaabb ;  /* 0x3d2aaabbff117424 */ /* 0x000fe200078e00ff */
[----:B------:R-:W-:Y:S02]  /*0810*/  LOP3.LUT P1, RZ, R0, 0x2, RZ, 0xc0, !PT ;  /* 0x0000000200ff7812 */ /* 0x000fe4000782c0ff */
[----:B------:R-:W-:-:S02]  /*0820*/  FSETP.GE.AND P2, PT, |R3|, 105615, PT ;  /* 0x47ce47800300780b */ /* 0x000fc40003f46200 */
[----:B------:R-:W-:Y:S02]  /*0830*/  FSEL R11, R11, -0.00019574658654164522886, !P0 ;  /* 0xb94d41530b0b7808 */ /* 0x000fe40004000000 */
[----:B------:R-:W-:Y:S02]  /*0840*/  FSEL R17, R17, 0.0083327032625675201416, !P0 ;  /* 0x3c0885e411117808 */ /* 0x000fe40004000000 */
[----:B------:R-:W-:Y:S02]  /*0850*/  FSEL R0, R10, 1, P0 ;  /* 0x3f8000000a007808 */ /* 0x000fe40000000000 */
[----:B------:R-:W-:Y:S01]  /*0860*/  FSEL R10, -R18, -0.16666662693023681641, !P0 ;  /* 0xbe2aaaa8120a7808 */ /* 0x000fe20004000100 */
[C---:B------:R-:W-:Y:S02]  /*0870*/  FFMA R17, R8.reuse, R11, R17 ;  /* 0x0000000b08117223 */ /* 0x040fe40000000011 */
[C---:B------:R-:W-:Y:S02]  /*0880*/  FFMA R11, R8.reuse, R0, RZ ;  /* 0x00000000080b7223 */ /* 0x040fe400000000ff */
[----:B------:R-:W-:-:S04]  /*0890*/  FFMA R8, R8, R17, R10 ;  /* 0x0000001108087223 */ /* 0x000fc8000000000a */
[----:B------:R-:W-:-:S04]  /*08a0*/  FFMA R8, R11, R8, R0 ;  /* 0x000000080b087223 */ /* 0x000fc80000000000 */
[----:B------:R-:W-:Y:S01]  /*08b0*/  @P1 FADD R8, RZ, -R8 ;  /* 0x80000008ff081221 */ /* 0x000fe20000000000 */
[----:B------:R-:W-:Y:S06]  /*08c0*/  @!P2 BRA `(.L_x_6) ;  /* 0x000000040078a947 */ /* 0x000fec0003800000 */
[----:B------:R-:W-:-:S13]  /*08d0*/  FSETP.NEU.AND P0, PT, |R3|, +INF , PT ;  /* 0x7f8000000300780b */ /* 0x000fda0003f0d200 */
[----:B------:R-:W-:Y:S01]  /*08e0*/  @!P0 FMUL R6, RZ, R3 ;  /* 0x00000003ff068220 */ /* 0x000fe20000400000 */
[----:B------:R-:W-:Y:S01]  /*08f0*/  @!P0 IMAD.MOV.U32 R2, RZ, RZ, RZ ;  /* 0x000000ffff028224 */ /* 0x000fe200078e00ff */
[----:B------:R-:W-:Y:S06]  /*0900*/  @!P0 BRA `(.L_x_6) ;  /* 0x0000000400688947 */ /* 0x000fec0003800000 */
[----:B------:R-:W-:Y:S01]  /*0910*/  SHF.L.U32 R2, R3, 0x8, RZ ;  /* 0x0000000803027819 */ /* 0x000fe200000006ff */
[----:B------:R-:W-:Y:S02]  /*0920*/  HFMA2 R6, -RZ, RZ, 0, 0 ;  /* 0x00000000ff067431 */ /* 0x000fe400000001ff */
[----:B------:R-:W-:Y:S01]  /*0930*/  IMAD.MOV.U32 R0, RZ, RZ, RZ ;  /* 0x000000ffff007224 */ /* 0x000fe200078e00ff */
[----:B------:R-:W0:Y:S01]  /*0940*/  LDCU.64 UR8, c[0x4][URZ] ;  /* 0x01000000ff0877ac */ /* 0x000e220008000a00 */
[----:B------:R-:W-:Y:S01]  /*0950*/  LOP3.LUT R17, R2, 0x80000000, RZ, 0xfc, !PT ;  /* 0x8000000002117812 */ /* 0x000fe200078efcff */
[----:B------:R-:W-:Y:S01]  /*0960*/  UMOV UR5, URZ ;  /* 0x000000ff00057c82 */ /* 0x000fe20008000000 */
[----:B------:R-:W-:-:S05]  /*0970*/  UMOV UR4, URZ ;  /* 0x000000ff00047c82 */ /* 0x000fca0008000000 */
.L_x_7:
[----:B0-----:R-:W-:Y:S01]  /*0980*/  IMAD.U32 R18, RZ, RZ, UR8 ;  /* 0x00000008ff127e24 */ /* 0x001fe2000f8e00ff */
[----:B------:R-:W-:-:S05]  /*0990*/  MOV R19, UR9 ;  /* 0x0000000900137c02 */ /* 0x000fca0008000f00 */
        /* <DEDUP_REMOVED lines=9> */
[----:B------:R-:W-:-:S02]  /*0a30*/  ISETP.EQ.AND P4, PT, R6, 0x10, PT ;  /* 0x000000100600780c */ /* 0x000fc40003f82270 */
[C---:B------:R-:W-:Y:S01]  /*0a40*/  ISETP.EQ.AND P5, PT, R6.reuse, 0x14, PT ;  /* 0x000000140600780c */ /* 0x040fe20003fa2270 */
[----:B------:R-:W-:Y:S02]  /*0a50*/  VIADD R6, R6, 0x4 ;  /* 0x0000000406067836 */ /* 0x000fe40000000000 */
[----:B--2---:R-:W-:-:S03]  /*0a60*/  IMAD.WIDE.U32 R10, R10, R17, RZ ;  /* 0x000000110a0a7225 */ /* 0x004fc600078e00ff */
[----:B------:R-:W-:-:S04]  /*0a70*/  IADD3 R2, P6, PT, R10, R0, RZ ;  /* 0x000000000a027210 */ /* 0x000fc80007fde0ff */
[----:B------:R-:W-:Y:S01]  /*0a80*/  IADD3.X R0, PT, PT, R11, UR5, RZ, P6, !PT ;  /* 0x000000050b007c10 */ /* 0x000fe2000b7fe4ff */
[--C-:B------:R-:W-:Y:S01]  /*0a90*/  @P0 IMAD.MOV.U32 R7, RZ, RZ, R2.reuse ;  /* 0x000000ffff070224 */ /* 0x100fe200078e0002 */
[-C--:B------:R-:W-:Y:S01]  /*0aa0*/  @P1 MOV R12, R2.reuse ;  /* 0x00000002000c1202 */ /* 0x080fe20000000f00 */
[--C-:B------:R-:W-:Y:S01]  /*0ab0*/  @P2 IMAD.MOV.U32 R13, RZ, RZ, R2.reuse ;  /* 0x000000ffff0d2224 */ /* 0x100fe200078e0002 */
[-C--:B------:R-:W-:Y:S01]  /*0ac0*/  @P3 MOV R14, R2.reuse ;  /* 0x00000002000e3202 */ /* 0x080fe20000000f00 */
[----:B------:R-:W-:Y:S01]  /*0ad0*/  @P4 IMAD.MOV.U32 R15, RZ, RZ, R2 ;  /* 0x000000ffff0f4224 */ /* 0x000fe200078e0002 */
[----:B------:R-:W-:Y:S01]  /*0ae0*/  @P5 MOV R16, R2 ;  /* 0x0000000200105202 */ /* 0x000fe20000000f00 */
[----:B------:R-:W-:Y:S06]  /*0af0*/  BRA.U UP0, `(.L_x_7) ;  /* 0xfffffffd00a07547 */ /* 0x000fec000b83ffff */
[----:B------:R-:W-:Y:S01]  /*0b00*/  SHF.R.U32.HI R10, RZ, 0x17, R3 ;  /* 0x00000017ff0a7819 */ /* 0x000fe20000011603 */
[----:B------:R-:W-:Y:S03]  /*0b10*/  BSSY.RECONVERGENT B1, `(.L_x_8) ;  /* 0x0000027000017945 */ /* 0x000fe60003800200 */
[C---:B------:R-:W-:Y:S02]  /*0b20*/  LOP3.LUT R2, R10.reuse, 0xe0, RZ, 0xc0, !PT ;  /* 0x000000e00a027812 */ /* 0x040fe400078ec0ff */
[----:B------:R-:W-:Y:S02]  /*0b30*/  LOP3.LUT P6, RZ, R10, 0x1f, RZ, 0xc0, !PT ;  /* 0x0000001f0aff7812 */ /* 0x000fe400078cc0ff */
[----:B------:R-:W-:-:S04]  /*0b40*/  IADD3 R2, PT, PT, R2, -0x80, RZ ;  /* 0xffffff8002027810 */ /* 0x000fc80007ffe0ff */
[----:B------:R-:W-:-:S05]  /*0b50*/  SHF.R.U32.HI R2, RZ, 0x5, R2 ;  /* 0x00000005ff027819 */ /* 0x000fca0000011602 */
[----:B------:R-:W-:-:S05]  /*0b60*/  IMAD.U32 R11, R2, -0x4, RZ ;  /* 0xfffffffc020b7824 */ /* 0x000fca00078e00ff */
[C---:B------:R-:W-:Y:S02]  /*0b70*/  ISETP.EQ.AND P3, PT, R11.reuse, -0x18, PT ;  /* 0xffffffe80b00780c */ /* 0x040fe40003f62270 */
[C---:B------:R-:W-:Y:S02]  /*0b80*/  ISETP.EQ.AND P4, PT, R11.reuse, -0x14, PT ;  /* 0xffffffec0b00780c */ /* 0x040fe40003f82270 */
[C---:B------:R-:W-:Y:S02]  /*0b90*/  ISETP.EQ.AND P2, PT, R11.reuse, -0x10, PT ;  /* 0xfffffff00b00780c */ /* 0x040fe40003f42270 */
[C---:B------:R-:W-:Y:S02]  /*0ba0*/  ISETP.EQ.AND P1, PT, R11.reuse, -0xc, PT ;  /* 0xfffffff40b00780c */ /* 0x040fe40003f22270 */
[C---:B------:R-:W-:Y:S02]  /*0bb0*/  ISETP.EQ.AND P0, PT, R11.reuse, -0x8, PT ;  /* 0xfffffff80b00780c */ /* 0x040fe40003f02270 */
[----:B------:R-:W-:-:S03]  /*0bc0*/  ISETP.EQ.AND P5, PT, R11, RZ, PT ;  /* 0x000000ff0b00720c */ /* 0x000fc60003fa2270 */
[----:B------:R-:W-:Y:S02]  /*0bd0*/  @P3 MOV R2, R7 ;  /* 0x0000000700023202 */ /* 0x000fe40000000f00 */
[C---:B------:R-:W-:Y:S01]  /*0be0*/  ISETP.EQ.AND P3, PT, R11.reuse, -0x4, PT ;  /* 0xfffffffc0b00780c */ /* 0x040fe20003f62270 */
[----:B------:R-:W-:Y:S01]  /*0bf0*/  @P4 IMAD.MOV.U32 R6, RZ, RZ, R7 ;  /* 0x000000ffff064224 */ /* 0x000fe200078e0007 */
[----:B------:R-:W-:Y:S01]  /*0c00*/  @P4 MOV R2, R12 ;  /* 0x0000000c00024202 */ /* 0x000fe20000000f00 */
[----:B------:R-:W-:Y:S01]  /*0c10*/  @P2 IMAD.MOV.U32 R6, RZ, RZ, R12 ;  /* 0x000000ffff062224 */ /* 0x000fe200078e000c */
[----:B------:R-:W-:Y:S01]  /*0c20*/  ISETP.EQ.AND P4, PT, R11, 0x4, PT ;  /* 0x000000040b00780c */ /* 0x000fe20003f82270 */
[----:B------:R-:W-:Y:S01]  /*0c30*/  @P1 IMAD.MOV.U32 R6, RZ, RZ, R13 ;  /* 0x000000ffff061224 */ /* 0x000fe200078e000d */
[----:B------:R-:W-:Y:S01]  /*0c40*/  @P2 MOV R2, R13 ;  /* 0x0000000d00022202 */ /* 0x000fe20000000f00 */
[----:B------:R-:W-:Y:S01]  /*0c50*/  @P0 IMAD.MOV.U32 R6, RZ, RZ, R14 ;  /* 0x000000ffff060224 */ /* 0x000fe200078e000e */
[----:B------:R-:W-:-:S02]  /*0c60*/  @P1 MOV R2, R14 ;  /* 0x0000000e00021202 */ /* 0x000fc40000000f00 */
[----:B------:R-:W-:-:S03]  /*0c70*/  @P0 MOV R2, R15 ;  /* 0x0000000f00020202 */ /* 0x000fc60000000f00 */
[----:B------:R-:W-:Y:S01]  /*0c80*/  @P3 IMAD.MOV.U32 R6, RZ, RZ, R15 ;  /* 0x000000ffff063224 */ /* 0x000fe200078e000f */
[----:B------:R-:W-:Y:S01]  /*0c90*/  @P3 MOV R2, R16 ;  /* 0x0000001000023202 */ /* 0x000fe20000000f00 */
[----:B------:R-:W-:Y:S01]  /*0ca0*/  @P5 IMAD.MOV.U32 R6, RZ, RZ, R16 ;  /* 0x000000ffff065224 */ /* 0x000fe200078e0010 */
[----:B------:R-:W-:Y:S01]  /*0cb0*/  @P5 MOV R2, R0 ;  /* 0x0000000000025202 */ /* 0x000fe20000000f00 */
[----:B------:R-:W-:Y:S01]  /*0cc0*/  @P4 IMAD.MOV.U32 R6, RZ, RZ, R0 ;  /* 0x000000ffff064224 */ /* 0x000fe200078e0000 */
[----:B------:R-:W-:Y:S06]  /*0cd0*/  @!P6 BRA `(.L_x_9) ;  /* 0x000000000028e947 */ /* 0x000fec0003800000 */
[----:B------:R-:W-:Y:S01]  /*0ce0*/  @P1 MOV R7, R12 ;  /* 0x0000000c00071202 */ /* 0x000fe20000000f00 */
[----:B------:R-:W-:Y:S01]  /*0cf0*/  @P0 IMAD.MOV.U32 R7, RZ, RZ, R13 ;  /* 0x000000ffff070224 */ /* 0x000fe200078e000d */
[----:B------:R-:W-:Y:S02]  /*0d00*/  ISETP.EQ.AND P0, PT, R11, 0x8, PT ;  /* 0x000000080b00780c */ /* 0x000fe40003f02270 */
[----:B------:R-:W-:Y:S01]  /*0d10*/  @P3 MOV R7, R14 ;  /* 0x0000000e00073202 */ /* 0x000fe20000000f00 */
[----:B------:R-:W-:Y:S01]  /*0d20*/  @P5 IMAD.MOV.U32 R7, RZ, RZ, R15 ;  /* 0x000000ffff075224 */ /* 0x000fe200078e000f */
[----:B------:R-:W-:Y:S02]  /*0d30*/  @P4 MOV R7, R16 ;  /* 0x0000001000074202 */ /* 0x000fe40000000f00 */
[----:B------:R-:W-:-:S04]  /*0d40*/  LOP3.LUT R11, R10, 0x1f, RZ, 0xc0, !PT ;  /* 0x0000001f0a0b7812 */ /* 0x000fc800078ec0ff */
[----:B------:R-:W-:-:S03]  /*0d50*/  SHF.L.W.U32.HI R2, R6, R11, R2 ;  /* 0x0000000b06027219 */ /* 0x000fc60000010e02 */
[----:B------:R-:W-:-:S05]  /*0d60*/  @P0 IMAD.MOV.U32 R7, RZ, RZ, R0 ;  /* 0x000000ffff070224 */ /* 0x000fca00078e0000 */
[----:B------:R-:W-:-:S07]  /*0d70*/  SHF.L.W.U32.HI R6, R7, R11, R6 ;  /* 0x0000000b07067219 */ /* 0x000fce0000010e06 */
.L_x_9:
[----:B------:R-:W-:Y:S05]  /*0d80*/  BSYNC.RECONVERGENT B1 ;  /* 0x0000000000017941 */ /* 0x000fea0003800200 */
.L_x_8:
[C---:B------:R-:W-:Y:S01]  /*0d90*/  SHF.L.W.U32.HI R0, R6.reuse, 0x2, R2 ;  /* 0x0000000206007819 */ /* 0x040fe20000010e02 */
[----:B------:R-:W-:Y:S01]  /*0da0*/  UMOV UR4, 0x54442d19 ;  /* 0x54442d1900047882 */ /* 0x000fe20000000000 */
[----:B------:R-:W-:Y:S01]  /*0db0*/  SHF.L.U32 R6, R6, 0x2, RZ ;  /* 0x0000000206067819 */ /* 0x000fe200000006ff */
[----:B------:R-:W-:Y:S01]  /*0dc0*/  UMOV UR5, 0x3bf921fb ;  /* 0x3bf921fb00057882 */ /* 0x000fe20000000000 */
[----:B------:R-:W-:Y:S02]  /*0dd0*/  SHF.R.S32.HI R7, RZ, 0x1f, R0 ;  /* 0x0000001fff077819 */ /* 0x000fe40000011400 */
[----:B------:R-:W-:Y:S02]  /*0de0*/  SHF.R.U32.HI R2, RZ, 0x1e, R2 ;  /* 0x0000001eff027819 */ /* 0x000fe40000011602 */
[C---:B------:R-:W-:Y:S02]  /*0df0*/  LOP3.LUT R6, R7.reuse, R6, RZ, 0x3c, !PT ;  /* 0x0000000607067212 */ /* 0x040fe400078e3cff */
[----:B------:R-:W-:-:S02]  /*0e00*/  LOP3.LUT R7, R7, R0, RZ, 0x3c, !PT ;  /* 0x0000000007077212 */ /* 0x000fc400078e3cff */
[----:B------:R-:W-:Y:S02]  /*0e10*/  ISETP.GE.AND P1, PT, R3, RZ, PT ;  /* 0x000000ff0300720c */ /* 0x000fe40003f26270 */
[C---:B------:R-:W-:Y:S02]  /*0e20*/  LEA.HI R2, R0.reuse, R2, RZ, 0x1 ;  /* 0x0000000200027211 */ /* 0x040fe400078f08ff */
[----:B------:R-:W0:Y:S01]  /*0e30*/  I2F.F64.S64 R6, R6 ;  /* 0x0000000600067312 */ /* 0x000e220000301c00 */
[----:B------:R-:W-:Y:S02]  /*0e40*/  LOP3.LUT R12, R0, R3, RZ, 0x3c, !PT ;  /* 0x00000003000c7212 */ /* 0x000fe400078e3cff */
[----:B------:R-:W-:Y:S02]  /*0e50*/  IMAD.MOV R0, RZ, RZ, -R2 ;  /* 0x000000ffff007224 */ /* 0x000fe400078e0a02 */
[----:B------:R-:W-:-:S04]  /*0e60*/  ISETP.GE.AND P0, PT, R12, RZ, PT ;  /* 0x000000ff0c00720c */ /* 0x000fc80003f06270 */
[----:B------:R-:W-:Y:S01]  /*0e70*/  @!P1 MOV R2, R0 ;  /* 0x0000000000029202 */ /* 0x000fe20000000f00 */
[----:B0-----:R-:W-:-:S10]  /*0e80*/  DMUL R10, R6, UR4 ;  /* 0x00000004060a7c28 */ /* 0x001fd40008000000 */
[----:B------:R-:W0:Y:S02]  /*0e90*/  F2F.F32.F64 R10, R10 ;  /* 0x0000000a000a7310 */ /* 0x000e240000301000 */
[----:B0-----:R-:W-:-:S07]  /*0ea0*/  FSEL R6, -R10, R10, !P0 ;  /* 0x0000000a0a067208 */ /* 0x001fce0004000100 */
.L_x_6:
[----:B------:R-:W-:Y:S05]  /*0eb0*/  BSYNC.RECONVERGENT B0 ;  /* 0x0000000000007941 */ /* 0x000fea0003800200 */
.L_x_5:
[C---:B------:R-:W-:Y:S01]  /*0ec0*/  FADD R7, |R3|.reuse, 1 ;  /* 0x3f80000003077421 */ /* 0x040fe20000000200 */
[----:B------:R-:W-:Y:S02]  /*0ed0*/  IMAD.MOV.U32 R11, RZ, RZ, 0x3e055027 ;  /* 0x3e055027ff0b7424 */ /* 0x000fe400078e00ff */
[----:B------:R-:W-:Y:S02]  /*0ee0*/  HFMA2 R17, -RZ, RZ, 0.96630859375, -0.0022525787353515625 ;  /* 0x3bbb989dff117431 */ /* 0x000fe400000001ff */
[----:B------:R-:W-:Y:S01]  /*0ef0*/  FMUL R0, R3, 0.10000000149011611938 ;  /* 0x3dcccccd03007820 */ /* 0x000fe20000400000 */
[----:B------:R-:W-:Y:S01]  /*0f00*/  VIADD R12, R7, 0xc0d55555 ;  /* 0xc0d55555070c7836 */ /* 0x000fe20000000000 */
[C---:B------:R-:W-:Y:S01]  /*0f10*/  LOP3.LUT R16, R2.reuse, 0x1, RZ, 0xc0, !PT ;  /* 0x0000000102107812 */ /* 0x040fe200078ec0ff */
[----:B------:R-:W-:Y:S01]  /*0f20*/  IMAD.MOV.U32 R19, RZ, RZ, 0x437c0000 ;  /* 0x437c0000ff137424 */ /* 0x000fe200078e00ff */
[----:B------:R-:W-:Y:S01]  /*0f30*/  IADD3 R2, PT, PT, R2, 0x1, RZ ;  /* 0x0000000102027810 */ /* 0x000fe20007ffe0ff */
[----:B------:R-:W-:Y:S01]  /*0f40*/  BSSY.RECONVERGENT B0, `(.L_x_10) ;  /* 0x0000076000007945 */ /* 0x000fe20003800200 */
[----:B------:R-:W-:-:S02]  /*0f50*/  LOP3.LUT R12, R12, 0xff800000, RZ, 0xc0, !PT ;  /* 0xff8000000c0c7812 */ /* 0x000fc400078ec0ff */
[----:B------:R-:W-:Y:S01]  /*0f60*/  ISETP.NE.U32.AND P1, PT, R16, 0x1, PT ;  /* 0x000000011000780c */ /* 0x000fe20003f25070 */
[----:B------:R-:W-:Y:S01]  /*0f70*/  FFMA.SAT R14, R0, R17, 0.5 ;  /* 0x3f000000000e7423 */ /* 0x000fe20000002011 */
[C---:B------:R-:W-:Y:S01]  /*0f80*/  IADD3 R10, PT, PT, R7.reuse, -R12, RZ ;  /* 0x8000000c070a7210 */ /* 0x040fe20007ffe0ff */
[----:B------:R-:W-:Y:S01]  /*0f90*/  IMAD.MOV.U32 R16, RZ, RZ, 0x3c0885e4 ;  /* 0x3c0885e4ff107424 */ /* 0x000fe200078e00ff */
[----:B------:R-:W-:Y:S02]  /*0fa0*/  LOP3.LUT P2, RZ, R2, 0x2, RZ, 0xc0, !PT ;  /* 0x0000000202ff7812 */ /* 0x000fe4000784c0ff */
[----:B------:R-:W-:Y:S01]  /*0fb0*/  MOV R2, 0x3e2aaaa8 ;  /* 0x3e2aaaa800027802 */ /* 0x000fe20000000f00 */
[----:B------:R-:W-:Y:S01]  /*0fc0*/  FADD R10, R10, -1 ;  /* 0xbf8000000a0a7421 */ /* 0x000fe20000000000 */
[----:B------:R-:W-:Y:S02]  /*0fd0*/  FSEL R16, R16, 0.041666727513074874878, !P1 ;  /* 0x3d2aaabb10107808 */ /* 0x000fe40004800000 */
[----:B------:R-:W-:Y:S01]  /*0fe0*/  ISETP.GT.U32.AND P0, PT, R7, 0x7f7fffff, PT ;  /* 0x7f7fffff0700780c */ /* 0x000fe20003f04070 */
[----:B------:R-:W-:-:S04]  /*0ff0*/  FFMA R11, R10, -R11, 0.14084610342979431152 ;  /* 0x3e1039f60a0b7423 */ /* 0x000fc8000000080b */
[----:B------:R-:W-:Y:S01]  /*1000*/  FFMA R13, R10, R11, -0.12148627638816833496 ;  /* 0xbdf8cdcc0a0d7423 */ /* 0x000fe2000000000b */
[----:B------:R-:W-:-:S03]  /*1010*/  FMUL R11, R6, R6 ;  /* 0x00000006060b7220 */ /* 0x000fc60000400000 */
[----:B------:R-:W-:Y:S01]  /*1020*/  FFMA R15, R10, R13, 0.13980610668659210205 ;  /* 0x3e0f29550a0f7423 */ /* 0x000fe2000000000d */
[----:B------:R-:W-:Y:S01]  /*1030*/  FFMA R13, R11, R9, -0.0013887860113754868507 ;  /* 0xbab607ed0b0d7423 */ /* 0x000fe20000000009 */
[----:B------:R-:W-:Y:S02]  /*1040*/  FFMA.RM R9, R14, R19, 12582913 ;  /* 0x4b4000010e097423 */ /* 0x000fe40000004013 */
[C---:B------:R-:W-:Y:S02]  /*1050*/  FFMA R15, R10.reuse, R15, -0.16684235632419586182 ;  /* 0xbe2ad8b90a0f7423 */ /* 0x040fe4000000000f */
[----:B------:R-:W-:Y:S01]  /*1060*/  FSEL R14, R13, -0.00019574658654164522886, P1 ;  /* 0xb94d41530d0e7808 */ /* 0x000fe20000800000 */
[C---:B------:R-:W-:Y:S01]  /*1070*/  FADD R13, R9.reuse, -12583039 ;  /* 0xcb40007f090d7421 */ /* 0x040fe20000000000 */
[----:B------:R-:W-:Y:S01]  /*1080*/  FFMA R15, R10, R15, 0.20012299716472625732 ;  /* 0x3e4ced0b0a0f7423 */ /* 0x000fe2000000000f */
[----:B------:R-:W-:Y:S02]  /*1090*/  SHF.L.U32 R9, R9, 0x17, RZ ;  /* 0x0000001709097819 */ /* 0x000fe400000006ff */
[----:B------:R-:W-:Y:S01]  /*10a0*/  FFMA R13, R0, 1.4426950216293334961, -R13 ;  /* 0x3fb8aa3b000d7823 */ /* 0x000fe2000000080d */
[----:B------:R-:W-:Y:S01]  /*10b0*/  FFMA R15, R10, R15, -0.24999669194221496582 ;  /* 0xbe7fff220a0f7423 */ /* 0x000fe2000000000f */
[----:B------:R-:W-:Y:S01]  /*10c0*/  FFMA R14, R11, R14, R16 ;  /* 0x0000000e0b0e7223 */ /* 0x000fe20000000010 */
[----:B------:R-:W-:Y:S01]  /*10d0*/  FSEL R16, -R2, -0.4999999701976776123, !P1 ;  /* 0xbeffffff02107808 */ /* 0x000fe20004800100 */
[----:B------:R-:W-:Y:S01]  /*10e0*/  FFMA R13, R0, 1.925963033500011079e-08, R13 ;  /* 0x32a57060000d7823 */ /* 0x000fe2000000000d */
[----:B------:R-:W-:Y:S01]  /*10f0*/  FFMA R15, R10, R15, 0.33333182334899902344 ;  /* 0x3eaaaa780a0f7423 */ /* 0x000fe2000000000f */
[----:B------:R-:W-:-:S02]  /*1100*/  FSEL R0, R6, 1, !P1 ;  /* 0x3f80000006007808 */ /* 0x000fc40004800000 */
[C---:B------:R-:W-:Y:S01]  /*1110*/  FFMA R14, R11.reuse, R14, R16 ;  /* 0x0000000e0b0e7223 */ /* 0x040fe20000000010 */
[C---:B------:R-:W-:Y:S01]  /*1120*/  FFMA R15, R10.reuse, R15, -0.5 ;  /* 0xbf0000000a0f7423 */ /* 0x040fe2000000000f */
[----:B------:R-:W0:Y:S01]  /*1130*/  MUFU.EX2 R13, R13 ;  /* 0x0000000d000d7308 */ /* 0x000e220000000800 */
[----:B------:R-:W-:Y:S01]  /*1140*/  I2FP.F32.S32 R2, R12 ;  /* 0x0000000c00027245 */ /* 0x000fe20000201400 */
[----:B------:R-:W-:Y:S01]  /*1150*/  FFMA R11, R11, R0, RZ ;  /* 0x000000000b0b7223 */ /* 0x000fe200000000ff */
[C---:B------:R-:W-:Y:S01]  /*1160*/  FMUL R15, R10.reuse, R15 ;  /* 0x0000000f0a0f7220 */ /* 0x040fe20000400000 */
[----:B------:R-:W-:Y:S02]  /*1170*/  FSETP.NEU.AND P1, PT, R7, RZ, PT ;  /* 0x000000ff0700720b */ /* 0x000fe40003f2d000 */
[----:B------:R-:W-:Y:S01]  /*1180*/  FFMA R11, R11, R14, R0 ;  /* 0x0000000e0b0b7223 */ /* 0x000fe20000000000 */
[----:B------:R-:W-:Y:S01]  /*1190*/  FFMA R15, R10, R15, R10 ;  /* 0x0000000f0a0f7223 */ /* 0x000fe2000000000a */
[----:B------:R-:W-:Y:S01]  /*11a0*/  FFMA R2, R2, 1.1920928955078125e-07, RZ ;  /* 0x3400000002027823 */ /* 0x000fe200000000ff */
[----:B------:R-:W-:-:S02]  /*11b0*/  IMAD.MOV.U32 R0, RZ, RZ, 0x7f800000 ;  /* 0x7f800000ff007424 */ /* 0x000fc400078e00ff */
[----:B------:R-:W-:Y:S01]  /*11c0*/  @P2 FADD R11, RZ, -R11 ;  /* 0x8000000bff0b2221 */ /* 0x000fe20000000000 */
[----:B------:R-:W-:Y:S01]  /*11d0*/  FFMA R2, R2, 0.69314718246459960938, R15 ;  /* 0x3f31721802027823 */ /* 0x000fe2000000000f */
[----:B------:R-:W-:Y:S02]  /*11e0*/  @P0 FFMA R2, R7, R0, +INF ;  /* 0x7f80000007020423 */ /* 0x000fe40000000000 */
[----:B------:R-:W-:-:S03]  /*11f0*/  FMUL R8, R8, R11 ;  /* 0x0000000b08087220 */ /* 0x000fc60000400000 */
[----:B------:R-:W-:Y:S01]  /*1200*/  FSEL R7, R2, -INF , P1 ;  /* 0xff80000002077808 */ /* 0x000fe20000800000 */
[----:B0-----:R-:W-:Y:S01]  /*1210*/  FFMA R0, R9, R13, R8 ;  /* 0x0000000d09007223 */ /* 0x001fe20000000008 */
[----:B------:R-:W-:-:S03]  /*1220*/  IMAD.MOV.U32 R2, RZ, RZ, 0x3f800000 ;  /* 0x3f800000ff027424 */ /* 0x000fc600078e00ff */
[----:B------:R-:W-:-:S05]  /*1230*/  FMUL R0, R0, R7 ;  /* 0x0000000700007220 */ /* 0x000fca0000400000 */
[----:B------:R-:W-:-:S13]  /*1240*/  FSETP.NEU.AND P0, PT, R0, 1, PT ;  /* 0x3f8000000000780b */ /* 0x000fda0003f0d000 */
[----:B------:R-:W-:Y:S05]  /*1250*/  @!P0 BRA `(.L_x_11) ;  /* 0x0000000400108947 */ /* 0x000fea0003800000 */
[----:B------:R-:W-:-:S13]  /*1260*/  FSETP.NAN.AND P0, PT, |R0|, |R0|, PT ;  /* 0x400000000000720b */ /* 0x000fda0003f08200 */
[----:B------:R-:W-:Y:S01]  /*1270*/  @P0 FADD R2, R0, 0.5 ;  /* 0x3f00000000020421 */ /* 0x000fe20000000000 */
[----:B------:R-:W-:Y:S06]  /*1280*/  @P0 BRA `(.L_x_11) ;  /* 0x0000000400040947 */ /* 0x000fec0003800000 */
[----:B------:R-:W-:-:S04]  /*1290*/  FSETP.NEU.AND P0, PT, |R0|, +INF , PT ;  /* 0x7f8000000000780b */ /* 0x000fc80003f0d200 */
[----:B------:R-:W-:-:S13]  /*12a0*/  FSETP.NEU.AND P0, PT, R0, RZ, P0 ;  /* 0x000000ff0000720b */ /* 0x000fda000070d000 */
[----:B------:R-:W-:-:S05]  /*12b0*/  @!P0 FADD R2, R0, R0 ;  /* 0x0000000000028221 */ /* 0x000fca0000000000 */
[----:B------:R-:W-:Y:S01]  /*12c0*/  @!P0 LOP3.LUT R2, R2, 0x7fffffff, RZ, 0xc0, !PT ;  /* 0x7fffffff02028812 */ /* 0x000fe200078ec0ff */
[----:B------:R-:W-:Y:S06]  /*12d0*/  @!P0 BRA `(.L_x_11) ;  /* 0x0000000000f08947 */ /* 0x000fec0003800000 */
[C---:B------:R-:W-:Y:S01]  /*12e0*/  FMUL R7, |R0|.reuse, 16777216 ;  /* 0x4b80000000077820 */ /* 0x040fe20000400200 */
[C---:B------:R-:W-:Y:S01]  /*12f0*/  FSETP.GEU.AND P0, PT, |R0|.reuse, 1.175494350822287508e-38, PT ;  /* 0x008000000000780b */ /* 0x040fe20003f0e200 */
[----:B------:R-:W-:Y:S01]  /*1300*/  HFMA2 R12, -RZ, RZ, 0.771484375, 0.21533203125 ;  /* 0x3a2c32e4ff0c7431 */ /* 0x000fe200000001ff */
[----:B------:R-:W-:Y:S02]  /*1310*/  FSETP.GEU.AND P2, PT, R0, RZ, PT ;  /* 0x000000ff0000720b */ /* 0x000fe40003f4e000 */
[----:B------:R-:W-:-:S04]  /*1320*/  FSEL R7, R7, |R0|, !P0 ;  /* 0x4000000007077208 */ /* 0x000fc80004000000 */
[----:B------:R-:W-:-:S04]  /*1330*/  IADD3 R2, PT, PT, R7, -0x3f3504f3, RZ ;  /* 0xc0cafb0d07027810 */ /* 0x000fc80007ffe0ff */
[----:B------:R-:W-:-:S05]  /*1340*/  LOP3.LUT R2, R2, 0xff800000, RZ, 0xc0, !PT ;  /* 0xff80000002027812 */ /* 0x000fca00078ec0ff */
[----:B------:R-:W-:Y:S01]  /*1350*/  IMAD.IADD R7, R7, 0x1, -R2 ;  /* 0x0000000107077824 */ /* 0x000fe200078e0a02 */
[----:B------:R-:W-:-:S03]  /*1360*/  I2FP.F32.S32 R2, R2 ;  /* 0x0000000200027245 */ /* 0x000fc60000201400 */
[C---:B------:R-:W-:Y:S01]  /*1370*/  FADD R8, R7.reuse, 1 ;  /* 0x3f80000007087421 */ /* 0x040fe20000000000 */
[----:B------:R-:W-:Y:S01]  /*1380*/  FADD R6, R7, -1 ;  /* 0xbf80000007067421 */ /* 0x000fe20000000000 */
[----:B------:R-:W-:-:S03]  /*1390*/  FSEL R7, RZ, -24, P0 ;  /* 0xc1c00000ff077808 */ /* 0x000fc60000000000 */
[----:B------:R-:W-:Y:S01]  /*13a0*/  FADD R9, R6, R6 ;  /* 0x0000000606097221 */ /* 0x000fe20000000000 */
[----:B------:R-:W0:Y:S01]  /*13b0*/  MUFU.RCP R8, R8 ;  /* 0x0000000800087308 */ /* 0x000e220000001000 */
[----:B------:R-:W-:Y:S02]  /*13c0*/  FFMA R2, R2, 1.1920928955078125e-07, R7 ;  /* 0x3400000002027823 */ /* 0x000fe40000000007 */
[----:B0-----:R-:W-:-:S04]  /*13d0*/  FMUL R9, R8, R9 ;  /* 0x0000000908097220 */ /* 0x001fc80000400000 */
[----:B------:R-:W-:Y:S01]  /*13e0*/  FADD R10, R6, -R9 ;  /* 0x80000009060a7221 */ /* 0x000fe20000000000 */
[CC--:B------:R-:W-:Y:S01]  /*13f0*/  FMUL R7, R9.reuse, R9.reuse ;  /* 0x0000000909077220 */ /* 0x0c0fe20000400000 */
[----:B------:R-:W-:Y:S02]  /*1400*/  FFMA R13, R9, 1.4426950216293334961, R2 ;  /* 0x3fb8aa3b090d7823 */ /* 0x000fe40000000002 */
[----:B------:R-:W-:Y:S01]  /*1410*/  FADD R11, R10, R10 ;  /* 0x0000000a0a0b7221 */ /* 0x000fe20000000000 */
[C---:B------:R-:W-:Y:S01]  /*1420*/  FFMA R10, R7.reuse, R12, 0.0032181653659790754318 ;  /* 0x3b52e7db070a7423 */ /* 0x040fe2000000000c */
[----:B------:R-:W-:Y:S02]  /*1430*/  FADD R2, R2, -R13 ;  /* 0x8000000d02027221 */ /* 0x000fe40000000000 */
[----:B------:R-:W-:Y:S01]  /*1440*/  FFMA R11, R6, -R9, R11 ;  /* 0x80000009060b7223 */ /* 0x000fe2000000000b */
[----:B------:R-:W-:Y:S01]  /*1450*/  FFMA R10, R7, R10, 0.018033718690276145935 ;  /* 0x3c93bb73070a7423 */ /* 0x000fe2000000000a */
[----:B------:R-:W-:-:S02]  /*1460*/  FFMA R2, R9, 1.4426950216293334961, R2 ;  /* 0x3fb8aa3b09027823 */ /* 0x000fc40000000002 */
[----:B------:R-:W-:Y:S01]  /*1470*/  FMUL R11, R8, R11 ;  /* 0x0000000b080b7220 */ /* 0x000fe20000400000 */
[----:B------:R-:W-:-:S03]  /*1480*/  FFMA R10, R7, R10, 0.12022458761930465698 ;  /* 0x3df6384f070a7423 */ /* 0x000fc6000000000a */
[----:B------:R-:W-:Y:S01]  /*1490*/  FFMA R2, R11, 1.4426950216293334961, R2 ;  /* 0x3fb8aa3b0b027823 */ /* 0x000fe20000000002 */
[----:B------:R-:W-:-:S03]  /*14a0*/  FMUL R10, R7, R10 ;  /* 0x0000000a070a7220 */ /* 0x000fc60000400000 */
[----:B------:R-:W-:Y:S01]  /*14b0*/  FFMA R6, R9, 1.9251366722983220825e-08, R2 ;  /* 0x32a55e3409067823 */ /* 0x000fe20000000002 */
[----:B------:R-:W-:-:S04]  /*14c0*/  FMUL R2, R10, 3 ;  /* 0x404000000a027820 */ /* 0x000fc80000400000 */
[----:B------:R-:W-:-:S04]  /*14d0*/  FFMA R11, R11, R2, R6 ;  /* 0x000000020b0b7223 */ /* 0x000fc80000000006 */
[----:B------:R-:W-:Y:S01]  /*14e0*/  FFMA R10, R9, R10, R11 ;  /* 0x0000000a090a7223 */ /* 0x000fe2000000000b */
[----:B------:R-:W-:-:S03]  /*14f0*/  IMAD.MOV.U32 R9, RZ, RZ, 0x391fcb8e ;  /* 0x391fcb8eff097424 */ /* 0x000fc600078e00ff */
[----:B------:R-:W-:-:S04]  /*1500*/  FADD R2, R13, R10 ;  /* 0x0000000a0d027221 */ /* 0x000fc80000000000 */
[----:B------:R-:W-:Y:S01]  /*1510*/  FMUL R7, R2, 0.5 ;  /* 0x3f00000002077820 */ /* 0x000fe20000400000 */
[----:B------:R-:W-:-:S03]  /*1520*/  FADD R13, -R13, R2 ;  /* 0x000000020d0d7221 */ /* 0x000fc60000000100 */
[----:B------:R-:W0:Y:S01]  /*1530*/  FRND R6, R7 ;  /* 0x0000000700067307 */ /* 0x000e220000201000 */
[----:B------:R-:W-:Y:S01]  /*1540*/  FADD R13, R10, -R13 ;  /* 0x8000000d0a0d7221 */ /* 0x000fe20000000000 */
[----:B------:R-:W-:Y:S01]  /*1550*/  FFMA R2, R2, 0.5, -R7 ;  /* 0x3f00000002027823 */ /* 0x000fe20000000807 */
[----:B------:R-:W-:-:S03]  /*1560*/  FSETP.GT.AND P1, PT, |R7|, 152, PT ;  /* 0x431800000700780b */ /* 0x000fc60003f24200 */
[----:B------:R-:W-:Y:S01]  /*1570*/  FFMA R13, R13, 0.5, R2 ;  /* 0x3f0000000d0d7823 */ /* 0x000fe20000000002 */
[----:B0-----:R-:W-:Y:S01]  /*1580*/  FADD R2, R7, -R6 ;  /* 0x8000000607027221 */ /* 0x001fe20000000000 */
[----:B------:R-:W-:-:S03]  /*1590*/  FSETP.GT.AND P0, PT, R6, RZ, PT ;  /* 0x000000ff0600720b */ /* 0x000fc60003f04000 */
[----:B------:R-:W-:Y:S01]  /*15a0*/  FADD R2, R2, R13 ;  /* 0x0000000d02027221 */ /* 0x000fe20000000000 */
[----:B------:R-:W-:Y:S02]  /*15b0*/  SEL R6, RZ, 0x83000000, P0 ;  /* 0x83000000ff067807 */ /* 0x000fe40000000000 */
[----:B------:R-:W-:Y:S01]  /*15c0*/  FSETP.GEU.AND P0, PT, R7, RZ, PT ;  /* 0x000000ff0700720b */ /* 0x000fe20003f0e000 */
[----:B------:R-:W-:Y:S01]  /*15d0*/  FFMA R9, R2, R9, 0.0013391353422775864601 ;  /* 0x3aaf85ed02097423 */ /* 0x000fe20000000009 */
[----:B------:R-:W-:-:S03]  /*15e0*/  IADD3 R0, PT, PT, R6, 0x7f000000, RZ ;  /* 0x7f00000006007810 */ /* 0x000fc60007ffe0ff */
[C---:B------:R-:W-:Y:S02]  /*15f0*/  FFMA R11, R2.reuse, R9, 0.0096188392490148544312 ;  /* 0x3c1d9856020b7423 */ /* 0x040fe40000000009 */
[----:B------:R-:W0:Y:S02]  /*1600*/  F2I.NTZ R9, R7 ;  /* 0x0000000700097305 */ /* 0x000e240000203100 */
[----:B------:R-:W-:-:S04]  /*1610*/  FFMA R11, R2, R11, 0.055503588169813156128 ;  /* 0x3d6357bb020b7423 */ /* 0x000fc8000000000b */
[----:B------:R-:W-:-:S04]  /*1620*/  FFMA R11, R2, R11, 0.24022644758224487305 ;  /* 0x3e75fdec020b7423 */ /* 0x000fc8000000000b */
[----:B------:R-:W-:-:S04]  /*1630*/  FFMA R11, R2, R11, 0.69314718246459960938 ;  /* 0x3f317218020b7423 */ /* 0x000fc8000000000b */
[----:B------:R-:W-:Y:S01]  /*1640*/  FFMA R11, R2, R11, 1 ;  /* 0x3f800000020b7423 */ /* 0x000fe2000000000b */
[----:B0-----:R-:W-:Y:S01]  /*1650*/  IMAD R9, R9, 0x800000, -R6 ;  /* 0x0080000009097824 */ /* 0x001fe200078e0a06 */
[----:B------:R-:W-:Y:S02]  /*1660*/  FSEL R2, RZ, +INF , !P0 ;  /* 0x7f800000ff027808 */ /* 0x000fe40004000000 */
[----:B------:R-:W-:-:S04]  /*1670*/  FMUL R0, R0, R11 ;  /* 0x0000000b00007220 */ /* 0x000fc80000400000 */
[----:B------:R-:W-:Y:S01]  /*1680*/  @!P1 FMUL R2, R9, R0 ;  /* 0x0000000009029220 */ /* 0x000fe20000400000 */
[----:B------:R-:W-:-:S07]  /*1690*/  @!P2 MOV R2, 0x7fffffff ;  /* 0x7fffffff0002a802 */ /* 0x000fce0000000f00 */
.L_x_11:
[----:B------:R-:W-:Y:S05]  /*16a0*/  BSYNC.RECONVERGENT B0 ;  /* 0x0000000000007941 */ /* 0x000fea0003800200 */
.L_x_10:
[C---:B------:R-:W-:Y:S01]  /*16b0*/  FMUL R0, R3.reuse, 0.0099999997764825820923 ;  /* 0x3c23d70a03007820 */ /* 0x040fe20000400000 */
[----:B------:R-:W-:-:S03]  /*16c0*/  FMUL.RZ R8, R3, 0.15915493667125701904 ;  /* 0x3e22f98303087820 */ /* 0x000fc6000040c000 */
[----:B------:R-:W-:Y:S01]  /*16d0*/  FMUL R6, R0, 1.4426950216293334961 ;  /* 0x3fb8aa3b00067820 */ /* 0x000fe20000400000 */
[----:B------:R-:W-:Y:S04]  /*16e0*/  MUFU.SIN R3, R8 ;  /* 0x0000000800037308 */ /* 0x000fe80000000400 */
[----:B------:R-:W-:-:S04]  /*16f0*/  FSETP.GEU.AND P0, PT, R6, -126, PT ;  /* 0xc2fc00000600780b */ /* 0x000fc80003f0e000 */
[----:B------:R-:W0:Y:S09]  /*1700*/  MUFU.COS R0, R8 ;  /* 0x0000000800007308 */ /* 0x000e320000000000 */
[----:B------:R-:W-:-:S04]  /*1710*/  @!P0 FMUL R6, R6, 0.5 ;  /* 0x3f00000006068820 */ /* 0x000fc80000400000 */
[----:B------:R-:W1:Y:S01]  /*1720*/  MUFU.EX2 R7, R6 ;  /* 0x0000000600077308 */ /* 0x000e620000000800 */
[----:B0-----:R-:W-:Y:S01]  /*1730*/  FFMA R0, R3, R0, R2 ;  /* 0x0000000003007223 */ /* 0x001fe20000000002 */
[----:B-1----:R-:W-:-:S04]  /*1740*/  @!P0 FMUL R7, R7, R7 ;  /* 0x0000000707078220 */ /* 0x002fc80000400000 */
[----:B------:R-:W-:-:S05]  /*1750*/  FMUL R7, R0, R7 ;  /* 0x0000000700077220 */ /* 0x000fca0000400000 */
[----:B------:R-:W-:Y:S01]  /*1760*/  STG.E desc[UR6][R4.64], R7 ;  /* 0x0000000704007986 */ /* 0x000fe2000c101906 */
[----:B------:R-:W-:Y:S05]  /*1770*/  EXIT ;  /* 0x000000000000794d */ /* 0x000fea0003800000 */
.L_x_12:
[----:B------:R-:W-:-:S00]  /*1780*/  BRA `(.L_x_12) ;  /* 0xfffffffc00fc7947 */ /* 0x000fc0000383ffff */
[----:B------:R-:W-:-:S00]  /*1790*/  NOP ;  /* 0x0000000000007918 */ /* 0x000fc00000000000 */
        /* <DEDUP_REMOVED lines=14> */
.L_x_17:


//--------------------- .text._Z14warpOperationsPfi --------------------------
	.section	.text._Z14warpOperationsPfi,"ax",@progbits
	.align	128
        .global         _Z14warpOperationsPfi
        .type           _Z14warpOperationsPfi,@function
        .size           _Z14warpOperationsPfi,(.L_x_18 - _Z14warpOperationsPfi)
        .other          _Z14warpOperationsPfi,@"STO_CUDA_ENTRY STV_DEFAULT"
_Z14warpOperationsPfi:
.text._Z14warpOperationsPfi:
        /* <DEDUP_REMOVED lines=12> */
[----:B------:R-:W-:-:S13]  /*00c0*/  LOP3.LUT P0, RZ, R0, 0x1f, RZ, 0xc0, !PT ;  /* 0x0000001f00ff7812 */ /* 0x000fda000780c0ff */
[----:B--2---:R-:W-:-:S05]  /*00d0*/  @!P0 FADD R5, R5, R5 ;  /* 0x0000000505058221 */ /* 0x004fca0000000000 */
[----:B------:R-:W-:Y:S01]  /*00e0*/  STG.E desc[UR4][R2.64], R5 ;  /* 0x0000000502007986 */ /* 0x000fe2000c101904 */
[----:B------:R-:W-:Y:S05]  /*00f0*/  EXIT ;  /* 0x000000000000794d */ /* 0x000fea0003800000 */
.L_x_13:
        /* <DEDUP_REMOVED lines=16> */
.L_x_18:


//--------------------- .text._Z15reductionKernelPKfPfi --------------------------
	.section	.text._Z15reductionKernelPKfPfi,"ax",@progbits
	.align	128
        .global         _Z15reductionKernelPKfPfi
        .type           _Z15reductionKernelPKfPfi,@function
        .size           _Z15reductionKernelPKfPfi,(.L_x_19 - _Z15reductionKernelPKfPfi)
        .other          _Z15reductionKernelPKfPfi,@"STO_CUDA_ENTRY STV_DEFAULT"
_Z15reductionKernelPKfPfi:
.text._Z15reductionKernelPKfPfi:
[----:B------:R-:W-:Y:S01]  /*0000*/  LDC R1, c[0x0][0x37c] ;  /* 0x0000df00ff017b82 */ /* 0x000fe20000000800 */
[----:B------:R-:W0:Y:S01]  /*0010*/  S2R R6, SR_TID.X ;  /* 0x0000000000067919 */ /* 0x000e220000002100 */
[----:B------:R-:W0:Y:S01]  /*0020*/  LDCU UR8, c[0x0][0x360] ;  /* 0x00006c00ff0877ac */ /* 0x000e220008000800 */
[----:B------:R-:W-:Y:S01]  /*0030*/  IMAD.MOV.U32 R4, RZ, RZ, RZ ;  /* 0x000000ffff047224 */ /* 0x000fe200078e00ff */
[----:B------:R-:W0:Y:S01]  /*0040*/  S2R R7, SR_CTAID.X ;  /* 0x0000000000077919 */ /* 0x000e220000002500 */
[----:B------:R-:W1:Y:S01]  /*0050*/  LDCU UR4, c[0x0][0x390] ;  /* 0x00007200ff0477ac */ /* 0x000e620008000800 */
[----:B------:R-:W2:Y:S01]  /*0060*/  LDCU.64 UR6, c[0x0][0x358] ;  /* 0x00006b00ff0677ac */ /* 0x000ea20008000a00 */
[----:B0-----:R-:W-:-:S05]  /*0070*/  IMAD R5, R7, UR8, R6 ;  /* 0x0000000807057c24 */ /* 0x001fca000f8e0206 */
[----:B-1----:R-:W-:-:S13]  /*0080*/  ISETP.GE.AND P0, PT, R5, UR4, PT ;  /* 0x0000000405007c0c */ /* 0x002fda000bf06270 */
[----:B------:R-:W0:Y:S02]  /*0090*/  @!P0 LDC.64 R2, c[0x0][0x380] ;  /* 0x0000e000ff028b82 */ /* 0x000e240000000a00 */
[----:B0-----:R-:W-:-:S05]  /*00a0*/  @!P0 IMAD.WIDE R2, R5, 0x4, R2 ;  /* 0x0000000405028825 */ /* 0x001fca00078e0202 */
[----:B--2---:R-:W2:Y:S01]  /*00b0*/  @!P0 LDG.E R4, desc[UR6][R2.64] ;  /* 0x0000000602048981 */ /* 0x004ea2000c1e1900 */
[----:B------:R-:W0:Y:S01]  /*00c0*/  S2UR UR5, SR_CgaCtaId ;  /* 0x00000000000579c3 */ /* 0x000e220000008800 */
[----:B------:R-:W-:Y:S01]  /*00d0*/  IMAD.U32 R0, RZ, RZ, UR8 ;  /* 0x00000008ff007e24 */ /* 0x000fe2000f8e00ff */
[----:B------:R-:W-:Y:S01]  /*00e0*/  UMOV UR4, 0x400 ;  /* 0x0000040000047882 */ /* 0x000fe20000000000 */
[----:B------:R-:W-:-:S03]  /*00f0*/  ISETP.NE.AND P0, PT, R6, RZ, PT ;  /* 0x000000ff0600720c */ /* 0x000fc60003f05270 */
[----:B------:R-:W-:Y:S01]  /*0100*/  ISETP.GE.U32.AND P1, PT, R0, 0x2, PT ;  /* 0x000000020000780c */ /* 0x000fe20003f26070 */
[----:B0-----:R-:W-:-:S06]  /*0110*/  ULEA UR4, UR5, UR4, 0x18 ;  /* 0x0000000405047291 */ /* 0x001fcc000f8ec0ff */
[----:B------:R-:W-:-:S05]  /*0120*/  LEA R5, R6, UR4, 0x2 ;  /* 0x0000000406057c11 */ /* 0x000fca000f8e10ff */
[----:B--2---:R0:W-:Y:S01]  /*0130*/  STS [R5], R4 ;  /* 0x0000000405007388 */ /* 0x0041e20000000800 */
[----:B------:R-:W-:Y:S06]  /*0140*/  BAR.SYNC.DEFER_BLOCKING 0x0 ;  /* 0x0000000000007b1d */ /* 0x000fec0000010000 */
[----:B------:R-:W-:Y:S05]  /*0150*/  @!P1 BRA `(.L_x_14) ;  /* 0x00000000002c9947 */ /* 0x000fea0003800000 */
.L_x_15:
[----:B------:R-:W-:-:S04]  /*0160*/  SHF.R.U32.HI R8, RZ, 0x1, R0 ;  /* 0x00000001ff087819 */ /* 0x000fc80000011600 */
[----:B------:R-:W-:-:S13]  /*0170*/  ISETP.GE.U32.AND P1, PT, R6, R8, PT ;  /* 0x000000080600720c */ /* 0x000fda0003f26070 */
[----:B------:R-:W-:Y:S01]  /*0180*/  @!P1 LEA R2, R8, R5, 0x2 ;  /* 0x0000000508029211 */ /* 0x000fe200078e10ff */
[----:B------:R-:W-:Y:S05]  /*0190*/  @!P1 LDS R3, [R5] ;  /* 0x0000000005039984 */ /* 0x000fea0000000800 */
[----:B------:R-:W0:Y:S02]  /*01a0*/  @!P1 LDS R2, [R2] ;  /* 0x0000000002029984 */ /* 0x000e240000000800 */
[----:B0-----:R-:W-:-:S05]  /*01b0*/  @!P1 FADD R4, R2, R3 ;  /* 0x0000000302049221 */ /* 0x001fca0000000000 */
[----:B------:R1:W-:Y:S01]  /*01c0*/  @!P1 STS [R5], R4 ;  /* 0x0000000405009388 */ /* 0x0003e20000000800 */
[----:B------:R-:W-:Y:S01]  /*01d0*/  BAR.SYNC.DEFER_BLOCKING 0x0 ;  /* 0x0000000000007b1d */ /* 0x000fe20000010000 */
[----:B------:R-:W-:Y:S01]  /*01e0*/  ISETP.GT.U32.AND P1, PT, R0, 0x3, PT ;  /* 0x000000030000780c */ /* 0x000fe20003f24070 */
[----:B------:R-:W-:-:S12]  /*01f0*/  IMAD.MOV.U32 R0, RZ, RZ, R8 ;  /* 0x000000ffff007224 */ /* 0x000fd800078e0008 */
[----:B-1----:R-:W-:Y:S05]  /*0200*/  @P1 BRA `(.L_x_15) ;  /* 0xfffffffc00d41947 */ /* 0x002fea000383ffff */
.L_x_14:
[----:B------:R-:W-:Y:S05]  /*0210*/  @P0 EXIT ;  /* 0x000000000000094d */ /* 0x000fea0003800000 */
[----:B------:R-:W1:Y:S01]  /*0220*/  S2UR UR5, SR_CgaCtaId ;  /* 0x00000000000579c3 */ /* 0x000e620000008800 */
[----:B------:R-:W-:-:S07]  /*0230*/  UMOV UR4, 0x400 ;  /* 0x0000040000047882 */ /* 0x000fce0000000000 */
[----:B------:R-:W2:Y:S01]  /*0240*/  LDC.64 R2, c[0x0][0x388] ;  /* 0x0000e200ff027b82 */ /* 0x000ea20000000a00 */
[----:B-1----:R-:W-:Y:S01]  /*0250*/  ULEA UR4, UR5, UR4, 0x18 ;  /* 0x0000000405047291 */ /* 0x002fe2000f8ec0ff */
[----:B--2---:R-:W-:-:S08]  /*0260*/  IMAD.WIDE.U32 R2, R7, 0x4, R2 ;  /* 0x0000000407027825 */ /* 0x004fd000078e0002 */
[----:B0-----:R-:W0:Y:S04]  /*0270*/  LDS R5, [UR4] ;  /* 0x00000004ff057984 */ /* 0x001e280008000800 */
[----:B0-----:R-:W-:Y:S01]  /*0280*/  STG.E desc[UR6][R2.64], R5 ;  /* 0x0000000502007986 */ /* 0x001fe2000c101906 */
[----:B------:R-:W-:Y:S05]  /*0290*/  EXIT ;  /* 0x000000000000794d */ /* 0x000fea0003800000 */
.L_x_16:
        /* <DEDUP_REMOVED lines=14> */
.L_x_19:


//--------------------- .nv.global.init           --------------------------
	.section	.nv.global.init,"aw",@progbits
	.align	4
.nv.global.init:
	.type		__cudart_i2opi_f,@object
	.size		__cudart_i2opi_f,(.L_0 - __cudart_i2opi_f)
__cudart_i2opi_f:
        /*0000*/ 	.byte	0x41, 0x90, 0x43, 0x3c, 0x99, 0x95, 0x62, 0xdb, 0xc0, 0xdd, 0x34, 0xf5, 0xd1, 0x57, 0x27, 0xfc
        /*0010*/ 	.byte	0x29, 0x15, 0x44, 0x4e, 0x6e, 0x83, 0xf9, 0xa2
.L_0:


//--------------------- .nv.shared._Z14mathOperationsPfi --------------------------
	.section	.nv.shared._Z14mathOperationsPfi,"aw",@nobits
	.sectionflags	@""
	.align	16
	.zero		1024


//--------------------- .nv.shared.reserved.0     --------------------------
	.section	.nv.shared.reserved.0,"aw",@nobits
	.weak		__nv_reservedSMEM_offset_0_alias
	.size		__nv_reservedSMEM_offset_0_alias, 0, 64
	.other		__nv_reservedSMEM_offset_0_alias,@"STO_CUDA_RESERVED_SHARED STV_DEFAULT"
__nv_reservedSMEM_offset_0_alias:
	.zero		0
	.zero		64


//--------------------- .nv.shared._Z14warpOperationsPfi --------------------------
	.section	.nv.shared._Z14warpOperationsPfi,"aw",@nobits
	.sectionflags	@""
	.align	16
	.zero		1024


//--------------------- .nv.shared._Z15reductionKernelPKfPfi --------------------------
	.section	.nv.shared._Z15reductionKernelPKfPfi,"aw",@nobits
	.sectionflags	@""
	.align	16
	.zero		1024


//--------------------- .nv.constant0._Z14mathOperationsPfi --------------------------
	.section	.nv.constant0._Z14mathOperationsPfi,"a",@progbits
	.sectionflags	@""
	.align	4
.nv.constant0._Z14mathOperationsPfi:
	.zero		908


//--------------------- .nv.constant0._Z14warpOperationsPfi --------------------------
	.section	.nv.constant0._Z14warpOperationsPfi,"a",@progbits
	.sectionflags	@""
	.align	4
.nv.constant0._Z14warpOperationsPfi:
	.zero		908


//--------------------- .nv.constant0._Z15reductionKernelPKfPfi --------------------------
	.section	.nv.constant0._Z15reductionKernelPKfPfi,"a",@progbits
	.sectionflags	@""
	.align	4
.nv.constant0._Z15reductionKernelPKfPfi:
	.zero		916


//--------------------- SYMBOLS --------------------------

	.type		.nv.reservedSmem.offset0,@object
	.size		.nv.reservedSmem.offset0,0x4
	.type		.nv.reservedSmem.cap,@object
	.size		.nv.reservedSmem.cap,0x4
